	.target	sm_90a

	.elftype	@"ET_EXEC"


//--------------------- .note.nv.tkinfo           --------------------------
	.section	.note.nv.tkinfo,"",@"SHT_NOTE"
	.sectionflags	@"SHF_NOTE_NV_TKINFO"
	.tkinfo
        /*0018*/ 	.word	0x00000002
        /*0030*/ 	.string	""
        /*0030*/ 	.string	"ptxas"
        /*0030*/ 	.string	"Cuda compilation tools, release 13.0, V13.0.88"
        /*0030*/ 	.string	"Build cuda_13.0.r13.0/compiler.36424714_0"
        /*0030*/ 	.string	"-arch sm_90a -m 64 "



//--------------------- .note.nv.cuinfo           --------------------------
	.section	.note.nv.cuinfo,"",@"SHT_NOTE"
	.sectionflags	@"SHF_NOTE_NV_CUINFO"
        /*0018*/ 	.short	0x0002
        /*001a*/ 	.short	0x005a
        /*001c*/ 	.short	0x0082
	.zero		2


//--------------------- .nv.info                  --------------------------
	.section	.nv.info,"",@"SHT_CUDA_INFO"
	.align	4


	//----- nvinfo : EIATTR_REGCOUNT
	.align		4
        /*0000*/ 	.byte	0x04, 0x2f
        /*0002*/ 	.short	(.L_15 - .L_14)
	.align		4
.L_14:
        /*0004*/ 	.word	index@(_ZN7cutlass13device_kernelINS_4gemm6kernel13GemmUniversalIN4cute5tupleIJiiiiEEENS1_10collective13CollectiveMmaINS1_34MainloopSm90TmaGmmaWarpSpecializedILi5ENS5_IJNS4_1CILi8EEENSA_ILi1EEESC_EEENS1_32KernelTmaWarpSpecializedPingpongEEENS5_IJNSA_ILi64EEENSA_ILi256EEENSA_ILi32EEEEEENS_10tfloat32_tENS5_IJlSC_lEEESK_SL_NS4_8TiledMMAINS4_8MMA_AtomIJNS4_4SM904GMMA30MMA_64x256x8_F32TF32TF32_SS_TNILNSP_7ScaleInE1ELSR_1EEEEEENS4_6LayoutINS5_IJSC_SC_SC_EEENS5_IJNSA_ILi0EEESW_SW_EEEEENS5_IJNS4_10UnderscoreESZ_SZ_EEEEENS4_13SM90_TMA_LOADENS4_14ComposedLayoutINS4_7SwizzleILi3ELi4ELi3EEENS4_18smem_ptr_flag_bitsILi32EEENSU_INS5_IJSB_SI_EEENS5_IJSI_SC_EEEEEEEvNS4_8identityENS4_23SM90_TMA_LOAD_MULTICASTES1B_vS1C_EENS_8epilogue10collective6detail29Sm90TmaWarpSpecializedAdapterINS1G_15DefaultEpilogueISK_SL_SL_NS1F_6thread17LinearCombinationISK_Li1EffLNS1K_9ScaleType4KindE0ELNS_15FloatRoundStyleE2ESK_EENS1_15EpilogueDefaultEEEEEvvEEEEvNT_6ParamsE)
        /*0008*/ 	.word	0x000000a8


	//----- nvinfo : EIATTR_FRAME_SIZE
	.align		4
.L_15:
        /*000c*/ 	.byte	0x04, 0x11
        /*000e*/ 	.short	(.L_17 - .L_16)
	.align		4
.L_16:
        /*0010*/ 	.word	index@(_ZN7cutlass13device_kernelINS_4gemm6kernel13GemmUniversalIN4cute5tupleIJiiiiEEENS1_10collective13CollectiveMmaINS1_34MainloopSm90TmaGmmaWarpSpecializedILi5ENS5_IJNS4_1CILi8EEENSA_ILi1EEESC_EEENS1_32KernelTmaWarpSpecializedPingpongEEENS5_IJNSA_ILi64EEENSA_ILi256EEENSA_ILi32EEEEEENS_10tfloat32_tENS5_IJlSC_lEEESK_SL_NS4_8TiledMMAINS4_8MMA_AtomIJNS4_4SM904GMMA30MMA_64x256x8_F32TF32TF32_SS_TNILNSP_7ScaleInE1ELSR_1EEEEEENS4_6LayoutINS5_IJSC_SC_SC_EEENS5_IJNSA_ILi0EEESW_SW_EEEEENS5_IJNS4_10UnderscoreESZ_SZ_EEEEENS4_13SM90_TMA_LOADENS4_14ComposedLayoutINS4_7SwizzleILi3ELi4ELi3EEENS4_18smem_ptr_flag_bitsILi32EEENSU_INS5_IJSB_SI_EEENS5_IJSI_SC_EEEEEEEvNS4_8identityENS4_23SM90_TMA_LOAD_MULTICASTES1B_vS1C_EENS_8epilogue10collective6detail29Sm90TmaWarpSpecializedAdapterINS1G_15DefaultEpilogueISK_SL_SL_NS1F_6thread17LinearCombinationISK_Li1EffLNS1K_9ScaleType4KindE0ELNS_15FloatRoundStyleE2ESK_EENS1_15EpilogueDefaultEEEEEvvEEEEvNT_6ParamsE)
        /*0014*/ 	.word	0x00000008


	//----- nvinfo : EIATTR_MIN_STACK_SIZE
	.align		4
.L_17:
        /*0018*/ 	.byte	0x04, 0x12
        /*001a*/ 	.short	(.L_19 - .L_18)
	.align		4
.L_18:
        /*001c*/ 	.word	index@(_ZN7cutlass13device_kernelINS_4gemm6kernel13GemmUniversalIN4cute5tupleIJiiiiEEENS1_10collective13CollectiveMmaINS1_34MainloopSm90TmaGmmaWarpSpecializedILi5ENS5_IJNS4_1CILi8EEENSA_ILi1EEESC_EEENS1_32KernelTmaWarpSpecializedPingpongEEENS5_IJNSA_ILi64EEENSA_ILi256EEENSA_ILi32EEEEEENS_10tfloat32_tENS5_IJlSC_lEEESK_SL_NS4_8TiledMMAINS4_8MMA_AtomIJNS4_4SM904GMMA30MMA_64x256x8_F32TF32TF32_SS_TNILNSP_7ScaleInE1ELSR_1EEEEEENS4_6LayoutINS5_IJSC_SC_SC_EEENS5_IJNSA_ILi0EEESW_SW_EEEEENS5_IJNS4_10UnderscoreESZ_SZ_EEEEENS4_13SM90_TMA_LOADENS4_14ComposedLayoutINS4_7SwizzleILi3ELi4ELi3EEENS4_18smem_ptr_flag_bitsILi32EEENSU_INS5_IJSB_SI_EEENS5_IJSI_SC_EEEEEEEvNS4_8identityENS4_23SM90_TMA_LOAD_MULTICASTES1B_vS1C_EENS_8epilogue10collective6detail29Sm90TmaWarpSpecializedAdapterINS1G_15DefaultEpilogueISK_SL_SL_NS1F_6thread17LinearCombinationISK_Li1EffLNS1K_9ScaleType4KindE0ELNS_15FloatRoundStyleE2ESK_EENS1_15EpilogueDefaultEEEEEvvEEEEvNT_6ParamsE)
        /*0020*/ 	.word	0x00000008
.L_19:


//--------------------- .nv.compat                --------------------------
	.section	.nv.compat,"",@"SHT_CUDA_COMPAT_INFO"
	.align	4
        /*0000*/ 	.byte	0x02, 0x09, 0x01, 0x00, 0x02, 0x02, 0x04, 0x00, 0x02, 0x05, 0x05, 0x00, 0x03, 0x07, 0x01, 0x01
        /*0010*/ 	.byte	0x02, 0x03, 0x01, 0x00, 0x02, 0x06, 0x01, 0x00, 0x04, 0x0b, 0x08, 0x00, 0x00, 0x00, 0x00, 0x00
        /*0020*/ 	.byte	0x00, 0x00, 0x00, 0x00


//--------------------- .nv.info._ZN7cutlass13device_kernelINS_4gemm6kernel13GemmUniversalIN4cute5tupleIJiiiiEEENS1_10collective13CollectiveMmaINS1_34MainloopSm90TmaGmmaWarpSpecializedILi5ENS5_IJNS4_1CILi8EEENSA_ILi1EEESC_EEENS1_32KernelTmaWarpSpecializedPingpongEEENS5_IJNSA_ILi64EEENSA_ILi256EEENSA_ILi32EEEEEENS_10tfloat32_tENS5_IJlSC_lEEESK_SL_NS4_8TiledMMAINS4_8MMA_AtomIJNS4_4SM904GMMA30MMA_64x256x8_F32TF32TF32_SS_TNILNSP_7ScaleInE1ELSR_1EEEEEENS4_6LayoutINS5_IJSC_SC_SC_EEENS5_IJNSA_ILi0EEESW_SW_EEEEENS5_IJNS4_10UnderscoreESZ_SZ_EEEEENS4_13SM90_TMA_LOADENS4_14ComposedLayoutINS4_7SwizzleILi3ELi4ELi3EEENS4_18smem_ptr_flag_bitsILi32EEENSU_INS5_IJSB_SI_EEENS5_IJSI_SC_EEEEEEEvNS4_8identityENS4_23SM90_TMA_LOAD_MULTICASTES1B_vS1C_EENS_8epilogue10collective6detail29Sm90TmaWarpSpecializedAdapterINS1G_15DefaultEpilogueISK_SL_SL_NS1F_6thread17LinearCombinationISK_Li1EffLNS1K_9ScaleType4KindE0ELNS_15FloatRoundStyleE2ESK_EENS1_15EpilogueDefaultEEEEEvvEEEEvNT_6ParamsE --------------------------
	.section	.nv.info._ZN7cutlass13device_kernelINS_4gemm6kernel13GemmUniversalIN4cute5tupleIJiiiiEEENS1_10collective13CollectiveMmaINS1_34MainloopSm90TmaGmmaWarpSpecializedILi5ENS5_IJNS4_1CILi8EEENSA_ILi1EEESC_EEENS1_32KernelTmaWarpSpecializedPingpongEEENS5_IJNSA_ILi64EEENSA_ILi256EEENSA_ILi32EEEEEENS_10tfloat32_tENS5_IJlSC_lEEESK_SL_NS4_8TiledMMAINS4_8MMA_AtomIJNS4_4SM904GMMA30MMA_64x256x8_F32TF32TF32_SS_TNILNSP_7ScaleInE1ELSR_1EEEEEENS4_6LayoutINS5_IJSC_SC_SC_EEENS5_IJNSA_ILi0EEESW_SW_EEEEENS5_IJNS4_10UnderscoreESZ_SZ_EEEEENS4_13SM90_TMA_LOADENS4_14ComposedLayoutINS4_7SwizzleILi3ELi4ELi3EEENS4_18smem_ptr_flag_bitsILi32EEENSU_INS5_IJSB_SI_EEENS5_IJSI_SC_EEEEEEEvNS4_8identityENS4_23SM90_TMA_LOAD_MULTICASTES1B_vS1C_EENS_8epilogue10collective6detail29Sm90TmaWarpSpecializedAdapterINS1G_15DefaultEpilogueISK_SL_SL_NS1F_6thread17LinearCombinationISK_Li1EffLNS1K_9ScaleType4KindE0ELNS_15FloatRoundStyleE2ESK_EENS1_15EpilogueDefaultEEEEEvvEEEEvNT_6ParamsE,"",@"SHT_CUDA_INFO"
	.sectionflags	@""
	.align	4


	//----- nvinfo : EIATTR_CUDA_API_VERSION
	.align		4
        /*0000*/ 	.byte	0x04, 0x37
        /*0002*/ 	.short	(.L_21 - .L_20)
.L_20:
        /*0004*/ 	.word	0x00000082


	//----- nvinfo : EIATTR_KPARAM_INFO
	.align		4
.L_21:
        /*0008*/ 	.byte	0x04, 0x17
        /*000a*/ 	.short	(.L_23 - .L_22)
.L_22:
        /*000c*/ 	.word	0x00000000
        /*0010*/ 	.short	0x0000
        /*0012*/ 	.short	0x0070
        /*0014*/ 	.byte	0x00, 0xf0, 0x01, 0x10


	//----- nvinfo : EIATTR_SPARSE_MMA_MASK
	.align		4
.L_23:
        /*0018*/ 	.byte	0x03, 0x50
        /*001a*/ 	.short	0x0000


	//----- nvinfo : EIATTR_MAXREG_COUNT
	.align		4
        /*001c*/ 	.byte	0x03, 0x1b
        /*001e*/ 	.short	0x00a8


	//----- nvinfo : EIATTR_NUM_BARRIERS
	.align		4
        /*0020*/ 	.byte	0x02, 0x4c
        /*0022*/ 	.byte	0x01
	.zero		1


	//----- nvinfo : EIATTR_EXTERNS
	.align		4
        /*0024*/ 	.byte	0x04, 0x0f
        /*0026*/ 	.short	(.L_25 - .L_24)


	//   ....[0]....
	.align		4
.L_24:
        /*0028*/ 	.word	index@(__assertfail)


	//----- nvinfo : EIATTR_ANNOTATIONS
	.align		4
.L_25:
        /*002c*/ 	.byte	0x04, 0x55
        /*002e*/ 	.short	(.L_27 - .L_26)


	//   ....[0]....
.L_26:
        /*0030*/ 	.word	0x00000001
        /*0034*/ 	.byte	0xd0, 0x0d, 0x00, 0x00, 0x01, 0x00, 0x00, 0x00, 0x60, 0x9f, 0x00, 0x00, 0x01, 0x00, 0x00, 0x00
        /*0044*/ 	.byte	0xd0, 0xab, 0x00, 0x00


	//----- nvinfo : EIATTR_MERCURY_ISA_VERSION
	.align		4
.L_27:
        /*0048*/ 	.byte	0x03, 0x5f
        /*004a*/ 	.short	0x0101


	//----- nvinfo : EIATTR_INT_WARP_WIDE_INSTR_OFFSETS
	.align		4
        /*004c*/ 	.byte	0x04, 0x31
        /*004e*/ 	.short	(.L_29 - .L_28)


	//   ....[0]....
.L_28:
        /*0050*/ 	.word	0x00000590


	//   ....[1]....
        /*0054*/ 	.word	0x000005b0


	//   ....[2]....
        /*0058*/ 	.word	0x000005d0


	//   ....[3]....
        /*005c*/ 	.word	0x00000710


	//   ....[4]....
        /*0060*/ 	.word	0x00000720


	//   ....[5]....
        /*0064*/ 	.word	0x00000730


	//   ....[6]....
        /*0068*/ 	.word	0x000007c0


	//   ....[7]....
        /*006c*/ 	.word	0x00000810


	//   ....[8]....
        /*0070*/ 	.word	0x000020a0


	//----- nvinfo : EIATTR_COOP_GROUP_MASK_REGIDS
	.align		4
.L_29:
        /*0074*/ 	.byte	0x04, 0x29
        /*0076*/ 	.short	(.L_31 - .L_30)


	//   ....[0]....
.L_30:
        /*0078*/ 	.word	0xffffffff


	//   ....[1]....
        /*007c*/ 	.word	0xffffffff


	//   ....[2]....
        /*0080*/ 	.word	0xffffffff


	//   ....[3]....
        /*0084*/ 	.word	0xffffffff


	//   ....[4]....
        /*0088*/ 	.word	0xffffffff


	//   ....[5]....
        /*008c*/ 	.word	0xffffffff


	//   ....[6]....
        /*0090*/ 	.word	0xffffffff


	//----- nvinfo : EIATTR_COOP_GROUP_INSTR_OFFSETS
	.align		4
.L_31:
        /*0094*/ 	.byte	0x04, 0x28
        /*0096*/ 	.short	(.L_33 - .L_32)


	//   ....[0]....
.L_32:
        /*0098*/ 	.word	0x00000070


	//   ....[1]....
        /*009c*/ 	.word	0x00000080


	//   ....[2]....
        /*00a0*/ 	.word	0x00000140


	//   ....[3]....
        /*00a4*/ 	.word	0x00000340


	//   ....[4]....
        /*00a8*/ 	.word	0x00000380


	//   ....[5]....
        /*00ac*/ 	.word	0x00000750


	//   ....[6]....
        /*00b0*/ 	.word	0x00000970


	//----- nvinfo : EIATTR_REG_RECONFIG
	.align		4
.L_33:
        /*00b4*/ 	.byte	0x01, 0x54
	.zero		2


	//----- nvinfo : EIATTR_SYSCALL_OFFSETS
	.align		4
        /*00b8*/ 	.byte	0x04, 0x46
        /*00ba*/ 	.short	(.L_35 - .L_34)


	//   ....[0]....
.L_34:
        /*00bc*/ 	.word	0x00001800


	//----- nvinfo : EIATTR_MBARRIER_INSTR_OFFSETS
	.align		4
.L_35:
        /*00c0*/ 	.byte	0x04, 0x39
        /*00c2*/ 	.short	(.L_37 - .L_36)


	//   ....[0]....
.L_36:
        /*00c4*/ 	.word	0x00000280
        /*00c8*/ 	.word	0x000000ff
        /*00cc*/ 	.word	0x00000000
        /*00d0*/ 	.short	0x0100
        /*00d2*/ 	.byte	0x08
	.zero		1


	//   ....[1]....
        /*00d4*/ 	.word	0x00000290
        /*00d8*/ 	.word	0x000000ff
        /*00dc*/ 	.word	0x00000028
        /*00e0*/ 	.short	0x0100
        /*00e2*/ 	.byte	0x08
	.zero		1


	//   ....[2]....
        /*00e4*/ 	.word	0x000002a0
        /*00e8*/ 	.word	0x000000ff
        /*00ec*/ 	.word	0x00000008
        /*00f0*/ 	.short	0x0100
        /*00f2*/ 	.byte	0x08
	.zero		1


	//   ....[3]....
        /*00f4*/ 	.word	0x000002b0
        /*00f8*/ 	.word	0x000000ff
        /*00fc*/ 	.word	0x00000030
        /*0100*/ 	.short	0x0100
        /*0102*/ 	.byte	0x08
	.zero		1


	//   ....[4]....
        /*0104*/ 	.word	0x000002c0
        /*0108*/ 	.word	0x000000ff
        /*010c*/ 	.word	0x00000010
        /*0110*/ 	.short	0x0100
        /*0112*/ 	.byte	0x08
	.zero		1


	//   ....[5]....
        /*0114*/ 	.word	0x000002d0
        /*0118*/ 	.word	0x000000ff
        /*011c*/ 	.word	0x00000038
        /*0120*/ 	.short	0x0100
        /*0122*/ 	.byte	0x08
	.zero		1


	//   ....[6]....
        /*0124*/ 	.word	0x000002e0
        /*0128*/ 	.word	0x000000ff
        /*012c*/ 	.word	0x00000018
        /*0130*/ 	.short	0x0100
        /*0132*/ 	.byte	0x08
	.zero		1


	//   ....[7]....
        /*0134*/ 	.word	0x000002f0
        /*0138*/ 	.word	0x000000ff
        /*013c*/ 	.word	0x00000040
        /*0140*/ 	.short	0x0100
        /*0142*/ 	.byte	0x08
	.zero		1


	//   ....[8]....
        /*0144*/ 	.word	0x00000300
        /*0148*/ 	.word	0x000000ff
        /*014c*/ 	.word	0x00000020
        /*0150*/ 	.short	0x0100
        /*0152*/ 	.byte	0x08
	.zero		1


	//   ....[9]....
        /*0154*/ 	.word	0x00000310
        /*0158*/ 	.word	0x000000ff
        /*015c*/ 	.word	0x00000048
        /*0160*/ 	.short	0x0100
        /*0162*/ 	.byte	0x08
	.zero		1


	//   ....[10]....
        /*0164*/ 	.word	0x00000850
        /*0168*/ 	.word	0x000000ff
        /*016c*/ 	.word	0x00000080
        /*0170*/ 	.short	0x0100
        /*0172*/ 	.byte	0x08
	.zero		1


	//   ....[11]....
        /*0174*/ 	.word	0x000008d0
        /*0178*/ 	.word	0x000000ff
        /*017c*/ 	.word	0x00000088
        /*0180*/ 	.short	0x0100
        /*0182*/ 	.byte	0x08
	.zero		1


	//   ....[12]....
        /*0184*/ 	.word	0x000008f0
        /*0188*/ 	.word	0x000000ff
        /*018c*/ 	.word	0x00000060
        /*0190*/ 	.short	0x0100
        /*0192*/ 	.byte	0x09
	.zero		1


	//   ....[13]....
        /*0194*/ 	.word	0x00000900
        /*0198*/ 	.word	0x000000ff
        /*019c*/ 	.word	0x00000068
        /*01a0*/ 	.short	0x0100
        /*01a2*/ 	.byte	0x09
	.zero		1


	//   ....[14]....
        /*01a4*/ 	.word	0x00000910
        /*01a8*/ 	.word	0x000000ff
        /*01ac*/ 	.word	0x00000070
        /*01b0*/ 	.short	0x0100
        /*01b2*/ 	.byte	0x09
	.zero		1


	//   ....[15]....
        /*01b4*/ 	.word	0x00000920
        /*01b8*/ 	.word	0x000000ff
        /*01bc*/ 	.word	0x00000078
        /*01c0*/ 	.short	0x0100
        /*01c2*/ 	.byte	0x09
	.zero		1


	//   ....[16]....
        /*01c4*/ 	.word	0x000016e0
        /*01c8*/ 	.word	0x0000009f
        /*01cc*/ 	.word	0x00000000
        /*01d0*/ 	.short	0x010a
        /*01d2*/ 	.byte	0x2a
	.zero		1


	//   ....[17]....
        /*01d4*/ 	.word	0x00001880
        /*01d8*/ 	.word	0x00000003
        /*01dc*/ 	.word	0x00000000
        /*01e0*/ 	.short	0x010a
        /*01e2*/ 	.byte	0x3f
	.zero		1


	//   ....[18]....
        /*01e4*/ 	.word	0x000018e0
        /*01e8*/ 	.word	0x00000003
        /*01ec*/ 	.word	0x00000000
        /*01f0*/ 	.short	0x010a
        /*01f2*/ 	.byte	0x3f
	.zero		1


	//   ....[19]....
        /*01f4*/ 	.word	0x00001c70
        /*01f8*/ 	.word	0x000000ff
        /*01fc*/ 	.word	0x00000000
        /*0200*/ 	.short	0x010a
        /*0202*/ 	.byte	0x04
	.zero		1


	//   ....[20]....
        /*0204*/ 	.word	0x00001cb0
        /*0208*/ 	.word	0x000000ff
        /*020c*/ 	.word	0x00000000
        /*0210*/ 	.short	0x010a
        /*0212*/ 	.byte	0x04
	.zero		1


	//   ....[21]....
        /*0214*/ 	.word	0x00001f40
        /*0218*/ 	.word	0x00000005
        /*021c*/ 	.word	0x00000000
        /*0220*/ 	.short	0x0101
        /*0222*/ 	.byte	0x3f
	.zero		1


	//   ....[22]....
        /*0224*/ 	.word	0x00002040
        /*0228*/ 	.word	0x000000a0
        /*022c*/ 	.word	0x00000000
        /*0230*/ 	.short	0x0101
        /*0232*/ 	.byte	0x2d
	.zero		1


	//   ....[23]....
        /*0234*/ 	.word	0x00002140
        /*0238*/ 	.word	0x00000003
        /*023c*/ 	.word	0x00000000
        /*0240*/ 	.short	0x0101
        /*0242*/ 	.byte	0x3f
	.zero		1


	//   ....[24]....
        /*0244*/ 	.word	0x00002200
        /*0248*/ 	.word	0x0000009f
        /*024c*/ 	.word	0x00000010
        /*0250*/ 	.short	0x010a
        /*0252*/ 	.byte	0x2a
	.zero		1


	//   ....[25]....
        /*0254*/ 	.word	0x00009f80
        /*0258*/ 	.word	0x000000a2
        /*025c*/ 	.word	0x00000000
        /*0260*/ 	.short	0x0101
        /*0262*/ 	.byte	0x2d
	.zero		1


	//   ....[26]....
        /*0264*/ 	.word	0x0000a920
        /*0268*/ 	.word	0x0000000e
        /*026c*/ 	.word	0x00000028
        /*0270*/ 	.short	0x010a
        /*0272*/ 	.byte	0x3f
	.zero		1


	//   ....[27]....
        /*0274*/ 	.word	0x0000ace0
        /*0278*/ 	.word	0x00000005
        /*027c*/ 	.word	0x00000088
        /*0280*/ 	.short	0x0101
        /*0282*/ 	.byte	0x3f
	.zero		1


	//   ....[28]....
        /*0284*/ 	.word	0x0000b470
        /*0288*/ 	.word	0x00000009
        /*028c*/ 	.word	0x00000000
        /*0290*/ 	.short	0x010a
        /*0292*/ 	.byte	0x3f
	.zero		1


	//   ....[29]....
        /*0294*/ 	.word	0x0000b4f0
        /*0298*/ 	.word	0x00000008
        /*029c*/ 	.word	0x00000000
        /*02a0*/ 	.short	0x010a
        /*02a2*/ 	.byte	0x3f
	.zero		1


	//   ....[30]....
        /*02a4*/ 	.word	0x0000b580
        /*02a8*/ 	.word	0x00000009
        /*02ac*/ 	.word	0x00000000
        /*02b0*/ 	.short	0x010a
        /*02b2*/ 	.byte	0x3f
	.zero		1


	//   ....[31]....
        /*02b4*/ 	.word	0x0000b610
        /*02b8*/ 	.word	0x00000006
        /*02bc*/ 	.word	0x00000000
        /*02c0*/ 	.short	0x010a
        /*02c2*/ 	.byte	0x3f
	.zero		1


	//   ....[32]....
        /*02c4*/ 	.word	0x0000b6a0
        /*02c8*/ 	.word	0x00000003
        /*02cc*/ 	.word	0x00000000
        /*02d0*/ 	.short	0x010a
        /*02d2*/ 	.byte	0x3f
	.zero		1


	//   ....[33]....
        /*02d4*/ 	.word	0x0000b700
        /*02d8*/ 	.word	0x000000a1
        /*02dc*/ 	.word	0x00000000
        /*02e0*/ 	.short	0x010a
        /*02e2*/ 	.byte	0x3f
	.zero		1


	//   ....[34]....
        /*02e4*/ 	.word	0x0000b750
        /*02e8*/ 	.word	0x00000003
        /*02ec*/ 	.word	0x00000000
        /*02f0*/ 	.short	0x010a
        /*02f2*/ 	.byte	0x3f
	.zero		1


	//   ....[35]....
        /*02f4*/ 	.word	0x0000b7b0
        /*02f8*/ 	.word	0x00000005
        /*02fc*/ 	.word	0x00000000
        /*0300*/ 	.short	0x010a
        /*0302*/ 	.byte	0x3f
	.zero		1


	//   ....[36]....
        /*0304*/ 	.word	0x0000b800
        /*0308*/ 	.word	0x000000a1
        /*030c*/ 	.word	0x00000010
        /*0310*/ 	.short	0x010a
        /*0312*/ 	.byte	0x3f
	.zero		1


	//   ....[37]....
        /*0314*/ 	.word	0x0000b8d0
        /*0318*/ 	.word	0x0000000e
        /*031c*/ 	.word	0x00000028
        /*0320*/ 	.short	0x010a
        /*0322*/ 	.byte	0x3f
	.zero		1


	//   ....[38]....
        /*0324*/ 	.word	0x0000b9a0
        /*0328*/ 	.word	0x00000009
        /*032c*/ 	.word	0x00000000
        /*0330*/ 	.short	0x010a
        /*0332*/ 	.byte	0x3f
	.zero		1


	//   ....[39]....
        /*0334*/ 	.word	0x0000b9f0
        /*0338*/ 	.word	0x00000008
        /*033c*/ 	.word	0x00000000
        /*0340*/ 	.short	0x010a
        /*0342*/ 	.byte	0x3f
	.zero		1


	//   ....[40]....
        /*0344*/ 	.word	0x0000ba40
        /*0348*/ 	.word	0x00000009
        /*034c*/ 	.word	0x00000000
        /*0350*/ 	.short	0x010a
        /*0352*/ 	.byte	0x3f
	.zero		1


	//   ....[41]....
        /*0354*/ 	.word	0x0000ba90
        /*0358*/ 	.word	0x00000006
        /*035c*/ 	.word	0x00000000
        /*0360*/ 	.short	0x010a
        /*0362*/ 	.byte	0x3f
	.zero		1


	//----- nvinfo : EIATTR_NUM_MBARRIERS
	.align		4
.L_37:
        /*0364*/ 	.byte	0x03, 0x38
        /*0366*/ 	.short	0x0010


	//----- nvinfo : EIATTR_EXIT_INSTR_OFFSETS
	.align		4
        /*0368*/ 	.byte	0x04, 0x1c
        /*036a*/ 	.short	(.L_39 - .L_38)


	//   ....[0]....
.L_38:
        /*036c*/ 	.word	0x00001410


	//   ....[1]....
        /*0370*/ 	.word	0x00001470


	//   ....[2]....
        /*0374*/ 	.word	0x0000a610


	//   ....[3]....
        /*0378*/ 	.word	0x0000a640


	//   ....[4]....
        /*037c*/ 	.word	0x0000b6f0


	//----- nvinfo : EIATTR_MAX_THREADS
	.align		4
.L_39:
        /*0380*/ 	.byte	0x04, 0x05
        /*0382*/ 	.short	(.L_41 - .L_40)
.L_40:
        /*0384*/ 	.word	0x00000180
        /*0388*/ 	.word	0x00000001
        /*038c*/ 	.word	0x00000001


	//----- nvinfo : EIATTR_CRS_STACK_SIZE
	.align		4
.L_41:
        /*0390*/ 	.byte	0x04, 0x1e
        /*0392*/ 	.short	(.L_43 - .L_42)
.L_42:
        /*0394*/ 	.word	0x00000000


	//----- nvinfo : EIATTR_CBANK_PARAM_SIZE
	.align		4
.L_43:
        /*0398*/ 	.byte	0x03, 0x19
        /*039a*/ 	.short	0x0470


	//----- nvinfo : EIATTR_PARAM_CBANK
	.align		4
        /*039c*/ 	.byte	0x04, 0x0a
        /*039e*/ 	.short	(.L_45 - .L_44)
	.align		4
.L_44:
        /*03a0*/ 	.word	index@(.nv.constant0._ZN7cutlass13device_kernelINS_4gemm6kernel13GemmUniversalIN4cute5tupleIJiiiiEEENS1_10collective13CollectiveMmaINS1_34MainloopSm90TmaGmmaWarpSpecializedILi5ENS5_IJNS4_1CILi8EEENSA_ILi1EEESC_EEENS1_32KernelTmaWarpSpecializedPingpongEEENS5_IJNSA_ILi64EEENSA_ILi256EEENSA_ILi32EEEEEENS_10tfloat32_tENS5_IJlSC_lEEESK_SL_NS4_8TiledMMAINS4_8MMA_AtomIJNS4_4SM904GMMA30MMA_64x256x8_F32TF32TF32_SS_TNILNSP_7ScaleInE1ELSR_1EEEEEENS4_6LayoutINS5_IJSC_SC_SC_EEENS5_IJNSA_ILi0EEESW_SW_EEEEENS5_IJNS4_10UnderscoreESZ_SZ_EEEEENS4_13SM90_TMA_LOADENS4_14ComposedLayoutINS4_7SwizzleILi3ELi4ELi3EEENS4_18smem_ptr_flag_bitsILi32EEENSU_INS5_IJSB_SI_EEENS5_IJSI_SC_EEEEEEEvNS4_8identityENS4_23SM90_TMA_LOAD_MULTICASTES1B_vS1C_EENS_8epilogue10collective6detail29Sm90TmaWarpSpecializedAdapterINS1G_15DefaultEpilogueISK_SL_SL_NS1F_6thread17LinearCombinationISK_Li1EffLNS1K_9ScaleType4KindE0ELNS_15FloatRoundStyleE2ESK_EENS1_15EpilogueDefaultEEEEEvvEEEEvNT_6ParamsE)
        /*03a4*/ 	.short	0x0210
        /*03a6*/ 	.short	0x0470


	//----- nvinfo : EIATTR_SW_WAR
	.align		4
.L_45:
        /*03a8*/ 	.byte	0x04, 0x36
        /*03aa*/ 	.short	(.L_47 - .L_46)
.L_46:
        /*03ac*/ 	.word	0x00000008
.L_47:


//--------------------- .nv.callgraph             --------------------------
	.section	.nv.callgraph,"",@"SHT_CUDA_CALLGRAPH"
	.align	4
	.sectionentsize	8
	.align		4
        /*0000*/ 	.word	0x00000000
	.align		4
        /*0004*/ 	.word	0xffffffff
	.align		4
        /*0008*/ 	.word	index@(_ZN7cutlass13device_kernelINS_4gemm6kernel13GemmUniversalIN4cute5tupleIJiiiiEEENS1_10collective13CollectiveMmaINS1_34MainloopSm90TmaGmmaWarpSpecializedILi5ENS5_IJNS4_1CILi8EEENSA_ILi1EEESC_EEENS1_32KernelTmaWarpSpecializedPingpongEEENS5_IJNSA_ILi64EEENSA_ILi256EEENSA_ILi32EEEEEENS_10tfloat32_tENS5_IJlSC_lEEESK_SL_NS4_8TiledMMAINS4_8MMA_AtomIJNS4_4SM904GMMA30MMA_64x256x8_F32TF32TF32_SS_TNILNSP_7ScaleInE1ELSR_1EEEEEENS4_6LayoutINS5_IJSC_SC_SC_EEENS5_IJNSA_ILi0EEESW_SW_EEEEENS5_IJNS4_10UnderscoreESZ_SZ_EEEEENS4_13SM90_TMA_LOADENS4_14ComposedLayoutINS4_7SwizzleILi3ELi4ELi3EEENS4_18smem_ptr_flag_bitsILi32EEENSU_INS5_IJSB_SI_EEENS5_IJSI_SC_EEEEEEEvNS4_8identityENS4_23SM90_TMA_LOAD_MULTICASTES1B_vS1C_EENS_8epilogue10collective6detail29Sm90TmaWarpSpecializedAdapterINS1G_15DefaultEpilogueISK_SL_SL_NS1F_6thread17LinearCombinationISK_Li1EffLNS1K_9ScaleType4KindE0ELNS_15FloatRoundStyleE2ESK_EENS1_15EpilogueDefaultEEEEEvvEEEEvNT_6ParamsE)
	.align		4
        /*000c*/ 	.word	index@(__assertfail)
	.align		4
        /*0010*/ 	.word	0x00000000
	.align		4
        /*0014*/ 	.word	0xfffffffe
	.align		4
        /*0018*/ 	.word	0x00000000
	.align		4
        /*001c*/ 	.word	0xfffffffd
	.align		4
        /*0020*/ 	.word	0x00000000
	.align		4
        /*0024*/ 	.word	0xfffffffc


//--------------------- .nv.constant4             --------------------------
	.section	.nv.constant4,"a",@progbits
	.align	8
	.align		8
.nv.constant4:
        /*0000*/ 	.dword	__assertfail
	.align		8
        /*0008*/ 	.dword	__unnamed_1
	.align		8
        /*0010*/ 	.dword	_ZN40_INTERNAL_5dc43848_4_k_cu_957a5776_226384cuda3std3__45__cpo5beginE
	.align		8
        /*0018*/ 	.dword	_ZN40_INTERNAL_5dc43848_4_k_cu_957a5776_226384cuda3std3__45__cpo3endE
	.align		8
        /*0020*/ 	.dword	_ZN40_INTERNAL_5dc43848_4_k_cu_957a5776_226384cuda3std3__45__cpo6cbeginE
	.align		8
        /*0028*/ 	.dword	_ZN40_INTERNAL_5dc43848_4_k_cu_957a5776_226384cuda3std3__45__cpo4cendE
	.align		8
        /*0030*/ 	.dword	_ZN40_INTERNAL_5dc43848_4_k_cu_957a5776_226384cuda3std3__442_GLOBAL__N__5dc43848_4_k_cu_957a5776_226386ignoreE
	.align		8
        /*0038*/ 	.dword	_ZN40_INTERNAL_5dc43848_4_k_cu_957a5776_226384cuda3std3__419piecewise_constructE
	.align		8
        /*0040*/ 	.dword	_ZN40_INTERNAL_5dc43848_4_k_cu_957a5776_226384cuda3std3__48in_placeE
	.align		8
        /*0048*/ 	.dword	_ZN40_INTERNAL_5dc43848_4_k_cu_957a5776_226384cuda3std6ranges3__45__cpo4swapE
	.align		8
        /*0050*/ 	.dword	_ZN40_INTERNAL_5dc43848_4_k_cu_957a5776_226384cuda3std6ranges3__45__cpo9iter_moveE
	.align		8
        /*0058*/ 	.dword	_ZN40_INTERNAL_5dc43848_4_k_cu_957a5776_226384cute7productE
	.align		8
        /*0060*/ 	.dword	_ZN40_INTERNAL_5dc43848_4_k_cu_957a5776_226384cute1_E
	.align		8
        /*0068*/ 	.dword	$str$22
	.align		8
        /*0070*/ 	.dword	$str$23


//--------------------- .text._ZN7cutlass13device_kernelINS_4gemm6kernel13GemmUniversalIN4cute5tupleIJiiiiEEENS1_10collective13CollectiveMmaINS1_34MainloopSm90TmaGmmaWarpSpecializedILi5ENS5_IJNS4_1CILi8EEENSA_ILi1EEESC_EEENS1_32KernelTmaWarpSpecializedPingpongEEENS5_IJNSA_ILi64EEENSA_ILi256EEENSA_ILi32EEEEEENS_10tfloat32_tENS5_IJlSC_lEEESK_SL_NS4_8TiledMMAINS4_8MMA_AtomIJNS4_4SM904GMMA30MMA_64x256x8_F32TF32TF32_SS_TNILNSP_7ScaleInE1ELSR_1EEEEEENS4_6LayoutINS5_IJSC_SC_SC_EEENS5_IJNSA_ILi0EEESW_SW_EEEEENS5_IJNS4_10UnderscoreESZ_SZ_EEEEENS4_13SM90_TMA_LOADENS4_14ComposedLayoutINS4_7SwizzleILi3ELi4ELi3EEENS4_18smem_ptr_flag_bitsILi32EEENSU_INS5_IJSB_SI_EEENS5_IJSI_SC_EEEEEEEvNS4_8identityENS4_23SM90_TMA_LOAD_MULTICASTES1B_vS1C_EENS_8epilogue10collective6detail29Sm90TmaWarpSpecializedAdapterINS1G_15DefaultEpilogueISK_SL_SL_NS1F_6thread17LinearCombinationISK_Li1EffLNS1K_9ScaleType4KindE0ELNS_15FloatRoundStyleE2ESK_EENS1_15EpilogueDefaultEEEEEvvEEEEvNT_6ParamsE --------------------------
	.section	.text._ZN7cutlass13device_kernelINS_4gemm6kernel13GemmUniversalIN4cute5tupleIJiiiiEEENS1_10collective13CollectiveMmaINS1_34MainloopSm90TmaGmmaWarpSpecializedILi5ENS5_IJNS4_1CILi8EEENSA_ILi1EEESC_EEENS1_32KernelTmaWarpSpecializedPingpongEEENS5_IJNSA_ILi64EEENSA_ILi256EEENSA_ILi32EEEEEENS_10tfloat32_tENS5_IJlSC_lEEESK_SL_NS4_8TiledMMAINS4_8MMA_AtomIJNS4_4SM904GMMA30MMA_64x256x8_F32TF32TF32_SS_TNILNSP_7ScaleInE1ELSR_1EEEEEENS4_6LayoutINS5_IJSC_SC_SC_EEENS5_IJNSA_ILi0EEESW_SW_EEEEENS5_IJNS4_10UnderscoreESZ_SZ_EEEEENS4_13SM90_TMA_LOADENS4_14ComposedLayoutINS4_7SwizzleILi3ELi4ELi3EEENS4_18smem_ptr_flag_bitsILi32EEENSU_INS5_IJSB_SI_EEENS5_IJSI_SC_EEEEEEEvNS4_8identityENS4_23SM90_TMA_LOAD_MULTICASTES1B_vS1C_EENS_8epilogue10collective6detail29Sm90TmaWarpSpecializedAdapterINS1G_15DefaultEpilogueISK_SL_SL_NS1F_6thread17LinearCombinationISK_Li1EffLNS1K_9ScaleType4KindE0ELNS_15FloatRoundStyleE2ESK_EENS1_15EpilogueDefaultEEEEEvvEEEEvNT_6ParamsE,"ax",@progbits
	.align	128
.text._ZN7cutlass13device_kernelINS_4gemm6kernel13GemmUniversalIN4cute5tupleIJiiiiEEENS1_10collective13CollectiveMmaINS1_34MainloopSm90TmaGmmaWarpSpecializedILi5ENS5_IJNS4_1CILi8EEENSA_ILi1EEESC_EEENS1_32KernelTmaWarpSpecializedPingpongEEENS5_IJNSA_ILi64EEENSA_ILi256EEENSA_ILi32EEEEEENS_10tfloat32_tENS5_IJlSC_lEEESK_SL_NS4_8TiledMMAINS4_8MMA_AtomIJNS4_4SM904GMMA30MMA_64x256x8_F32TF32TF32_SS_TNILNSP_7ScaleInE1ELSR_1EEEEEENS4_6LayoutINS5_IJSC_SC_SC_EEENS5_IJNSA_ILi0EEESW_SW_EEEEENS5_IJNS4_10UnderscoreESZ_SZ_EEEEENS4_13SM90_TMA_LOADENS4_14ComposedLayoutINS4_7SwizzleILi3ELi4ELi3EEENS4_18smem_ptr_flag_bitsILi32EEENSU_INS5_IJSB_SI_EEENS5_IJSI_SC_EEEEEEEvNS4_8identityENS4_23SM90_TMA_LOAD_MULTICASTES1B_vS1C_EENS_8epilogue10collective6detail29Sm90TmaWarpSpecializedAdapterINS1G_15DefaultEpilogueISK_SL_SL_NS1F_6thread17LinearCombinationISK_Li1EffLNS1K_9ScaleType4KindE0ELNS_15FloatRoundStyleE2ESK_EENS1_15EpilogueDefaultEEEEEvvEEEEvNT_6ParamsE:
        .type           _ZN7cutlass13device_kernelINS_4gemm6kernel13GemmUniversalIN4cute5tupleIJiiiiEEENS1_10collective13CollectiveMmaINS1_34MainloopSm90TmaGmmaWarpSpecializedILi5ENS5_IJNS4_1CILi8EEENSA_ILi1EEESC_EEENS1_32KernelTmaWarpSpecializedPingpongEEENS5_IJNSA_ILi64EEENSA_ILi256EEENSA_ILi32EEEEEENS_10tfloat32_tENS5_IJlSC_lEEESK_SL_NS4_8TiledMMAINS4_8MMA_AtomIJNS4_4SM904GMMA30MMA_64x256x8_F32TF32TF32_SS_TNILNSP_7ScaleInE1ELSR_1EEEEEENS4_6LayoutINS5_IJSC_SC_SC_EEENS5_IJNSA_ILi0EEESW_SW_EEEEENS5_IJNS4_10UnderscoreESZ_SZ_EEEEENS4_13SM90_TMA_LOADENS4_14ComposedLayoutINS4_7SwizzleILi3ELi4ELi3EEENS4_18smem_ptr_flag_bitsILi32EEENSU_INS5_IJSB_SI_EEENS5_IJSI_SC_EEEEEEEvNS4_8identityENS4_23SM90_TMA_LOAD_MULTICASTES1B_vS1C_EENS_8epilogue10collective6detail29Sm90TmaWarpSpecializedAdapterINS1G_15DefaultEpilogueISK_SL_SL_NS1F_6thread17LinearCombinationISK_Li1EffLNS1K_9ScaleType4KindE0ELNS_15FloatRoundStyleE2ESK_EENS1_15EpilogueDefaultEEEEEvvEEEEvNT_6ParamsE,@function
        .size           _ZN7cutlass13device_kernelINS_4gemm6kernel13GemmUniversalIN4cute5tupleIJiiiiEEENS1_10collective13CollectiveMmaINS1_34MainloopSm90TmaGmmaWarpSpecializedILi5ENS5_IJNS4_1CILi8EEENSA_ILi1EEESC_EEENS1_32KernelTmaWarpSpecializedPingpongEEENS5_IJNSA_ILi64EEENSA_ILi256EEENSA_ILi32EEEEEENS_10tfloat32_tENS5_IJlSC_lEEESK_SL_NS4_8TiledMMAINS4_8MMA_AtomIJNS4_4SM904GMMA30MMA_64x256x8_F32TF32TF32_SS_TNILNSP_7ScaleInE1ELSR_1EEEEEENS4_6LayoutINS5_IJSC_SC_SC_EEENS5_IJNSA_ILi0EEESW_SW_EEEEENS5_IJNS4_10UnderscoreESZ_SZ_EEEEENS4_13SM90_TMA_LOADENS4_14ComposedLayoutINS4_7SwizzleILi3ELi4ELi3EEENS4_18smem_ptr_flag_bitsILi32EEENSU_INS5_IJSB_SI_EEENS5_IJSI_SC_EEEEEEEvNS4_8identityENS4_23SM90_TMA_LOAD_MULTICASTES1B_vS1C_EENS_8epilogue10collective6detail29Sm90TmaWarpSpecializedAdapterINS1G_15DefaultEpilogueISK_SL_SL_NS1F_6thread17LinearCombinationISK_Li1EffLNS1K_9ScaleType4KindE0ELNS_15FloatRoundStyleE2ESK_EENS1_15EpilogueDefaultEEEEEvvEEEEvNT_6ParamsE,(.L_x_331 - _ZN7cutlass13device_kernelINS_4gemm6kernel13GemmUniversalIN4cute5tupleIJiiiiEEENS1_10collective13CollectiveMmaINS1_34MainloopSm90TmaGmmaWarpSpecializedILi5ENS5_IJNS4_1CILi8EEENSA_ILi1EEESC_EEENS1_32KernelTmaWarpSpecializedPingpongEEENS5_IJNSA_ILi64EEENSA_ILi256EEENSA_ILi32EEEEEENS_10tfloat32_tENS5_IJlSC_lEEESK_SL_NS4_8TiledMMAINS4_8MMA_AtomIJNS4_4SM904GMMA30MMA_64x256x8_F32TF32TF32_SS_TNILNSP_7ScaleInE1ELSR_1EEEEEENS4_6LayoutINS5_IJSC_SC_SC_EEENS5_IJNSA_ILi0EEESW_SW_EEEEENS5_IJNS4_10UnderscoreESZ_SZ_EEEEENS4_13SM90_TMA_LOADENS4_14ComposedLayoutINS4_7SwizzleILi3ELi4ELi3EEENS4_18smem_ptr_flag_bitsILi32EEENSU_INS5_IJSB_SI_EEENS5_IJSI_SC_EEEEEEEvNS4_8identityENS4_23SM90_TMA_LOAD_MULTICASTES1B_vS1C_EENS_8epilogue10collective6detail29Sm90TmaWarpSpecializedAdapterINS1G_15DefaultEpilogueISK_SL_SL_NS1F_6thread17LinearCombinationISK_Li1EffLNS1K_9ScaleType4KindE0ELNS_15FloatRoundStyleE2ESK_EENS1_15EpilogueDefaultEEEEEvvEEEEvNT_6ParamsE)
        .other          _ZN7cutlass13device_kernelINS_4gemm6kernel13GemmUniversalIN4cute5tupleIJiiiiEEENS1_10collective13CollectiveMmaINS1_34MainloopSm90TmaGmmaWarpSpecializedILi5ENS5_IJNS4_1CILi8EEENSA_ILi1EEESC_EEENS1_32KernelTmaWarpSpecializedPingpongEEENS5_IJNSA_ILi64EEENSA_ILi256EEENSA_ILi32EEEEEENS_10tfloat32_tENS5_IJlSC_lEEESK_SL_NS4_8TiledMMAINS4_8MMA_AtomIJNS4_4SM904GMMA30MMA_64x256x8_F32TF32TF32_SS_TNILNSP_7ScaleInE1ELSR_1EEEEEENS4_6LayoutINS5_IJSC_SC_SC_EEENS5_IJNSA_ILi0EEESW_SW_EEEEENS5_IJNS4_10UnderscoreESZ_SZ_EEEEENS4_13SM90_TMA_LOADENS4_14ComposedLayoutINS4_7SwizzleILi3ELi4ELi3EEENS4_18smem_ptr_flag_bitsILi32EEENSU_INS5_IJSB_SI_EEENS5_IJSI_SC_EEEEEEEvNS4_8identityENS4_23SM90_TMA_LOAD_MULTICASTES1B_vS1C_EENS_8epilogue10collective6detail29Sm90TmaWarpSpecializedAdapterINS1G_15DefaultEpilogueISK_SL_SL_NS1F_6thread17LinearCombinationISK_Li1EffLNS1K_9ScaleType4KindE0ELNS_15FloatRoundStyleE2ESK_EENS1_15EpilogueDefaultEEEEEvvEEEEvNT_6ParamsE,@"STO_CUDA_ENTRY STV_DEFAULT"
_ZN7cutlass13device_kernelINS_4gemm6kernel13GemmUniversalIN4cute5tupleIJiiiiEEENS1_10collective13CollectiveMmaINS1_34MainloopSm90TmaGmmaWarpSpecializedILi5ENS5_IJNS4_1CILi8EEENSA_ILi1EEESC_EEENS1_32KernelTmaWarpSpecializedPingpongEEENS5_IJNSA_ILi64EEENSA_ILi256EEENSA_ILi32EEEEEENS_10tfloat32_tENS5_IJlSC_lEEESK_SL_NS4_8TiledMMAINS4_8MMA_AtomIJNS4_4SM904GMMA30MMA_64x256x8_F32TF32TF32_SS_TNILNSP_7ScaleInE1ELSR_1EEEEEENS4_6LayoutINS5_IJSC_SC_SC_EEENS5_IJNSA_ILi0EEESW_SW_EEEEENS5_IJNS4_10UnderscoreESZ_SZ_EEEEENS4_13SM90_TMA_LOADENS4_14ComposedLayoutINS4_7SwizzleILi3ELi4ELi3EEENS4_18smem_ptr_flag_bitsILi32EEENSU_INS5_IJSB_SI_EEENS5_IJSI_SC_EEEEEEEvNS4_8identityENS4_23SM90_TMA_LOAD_MULTICASTES1B_vS1C_EENS_8epilogue10collective6detail29Sm90TmaWarpSpecializedAdapterINS1G_15DefaultEpilogueISK_SL_SL_NS1F_6thread17LinearCombinationISK_Li1EffLNS1K_9ScaleType4KindE0ELNS_15FloatRoundStyleE2ESK_EENS1_15EpilogueDefaultEEEEEvvEEEEvNT_6ParamsE:
[----:B------:R-:W0:Y:S02]  /*0000*/  LDC R1, c[0x0][0x28] ;  /* 0x00000a00ff017b82 */ /* 0x000e240000000800 */
[----:B0-----:R-:W-:Y:S01]  /*0010*/  VIADD R1, R1, 0xfffffff8 ;  /* 0xfffffff801017836 */ /* 0x001fe20000000000 */
[----:B------:R-:W0:Y:S01]  /*0020*/  S2R R4, SR_TID.X ;  /* 0x0000000000047919 */ /* 0x000e220000002100 */
[----:B------:R-:W-:Y:S01]  /*0030*/  ELECT P0, URZ, PT ;  /* 0x00000000003f782f */ /* 0x000fe20003800000 */
[----:B------:R-:W-:Y:S01]  /*0040*/  BSSY B0, `(.L_x_0) ;  /* 0x000000f000007945 */ /* 0x000fe20003800000 */
[--C-:B0-----:R-:W-:Y:S02]  /*0050*/  SHF.R.U32.HI R2, RZ, 0x5, R4.reuse ;  /* 0x00000005ff027819 */ /* 0x101fe40000011604 */
[----:B------:R-:W-:-:S03]  /*0060*/  SHF.R.U32.HI R7, RZ, 0x7, R4 ;  /* 0x00000007ff077819 */ /* 0x000fc60000011604 */
[----:B------:R-:W0:Y:S04]  /*0070*/  SHFL.IDX PT, R5, R2, RZ, 0x1f ;  /* 0x00001fff02057589 */ /* 0x000e2800000e0000 */
[----:B------:R1:W2:Y:S01]  /*0080*/  SHFL.IDX PT, R10, R7, RZ, 0x1f ;  /* 0x00001fff070a7589 */ /* 0x0002a200000e0000 */
[----:B0-----:R-:W-:-:S13]  /*0090*/  ISETP.NE.OR P0, PT, R5, RZ, !P0 ;  /* 0x000000ff0500720c */ /* 0x001fda0004705670 */
[----:B-12---:R-:W-:Y:S05]  /*00a0*/  @P0 BRA `(.L_x_1) ;  /* 0x0000000000200947 */ /* 0x006fea0003800000 */
[----:B------:R-:W-:Y:S02]  /*00b0*/  ULDC.64 UR4, c[0x0][0x198] ;  /* 0x0000660000047ab9 */ /* 0x000fe40000000a00 */
[----:B------:R-:W-:Y:S02]  /*00c0*/  UIADD3 UR6, UP0, UR4, 0xf0, URZ ;  /* 0x000000f004067890 */ /* 0x000fe4000ff1e03f */
[----:B------:R-:W-:Y:S02]  /*00d0*/  UIADD3 UR4, UP1, UR4, 0x1f0, URZ ;  /* 0x000001f004047890 */ /* 0x000fe4000ff3e03f */
[----:B------:R-:W-:Y:S02]  /*00e0*/  UIADD3.X UR7, URZ, UR5, URZ, UP0, !UPT ;  /* 0x000000053f077290 */ /* 0x000fe400087fe43f */
[----:B------:R-:W-:-:S07]  /*00f0*/  UIADD3.X UR5, URZ, UR5, URZ, UP1, !UPT ;  /* 0x000000053f057290 */ /* 0x000fce0008ffe43f */
[----:B------:R0:W-:Y:S02]  /*0100*/  UTMACCTL.PF [UR6] ;  /* 0x00000000060079b9 */ /* 0x0001e40008040000 */
[----:B------:R0:W-:Y:S02]  /*0110*/  UTMACCTL.PF [UR4] ;  /* 0x00000000040079b9 */ /* 0x0001e40008040000 */
[----:B0-----:R-:W-:Y:S01]  /*0120*/  NOP ;  /* 0x0000000000007918 */ /* 0x001fe20000000000 */
.L_x_1:
[----:B------:R-:W-:Y:S05]  /*0130*/  BSYNC B0 ;  /* 0x0000000000007941 */ /* 0x000fea0003800000 */
.L_x_0:
[----:B------:R-:W0:Y:S01]  /*0140*/  SHFL.IDX PT, R8, R2, RZ, 0x1f ;  /* 0x00001fff02087589 */ /* 0x000e2200000e0000 */
[----:B------:R-:W-:-:S04]  /*0150*/  SHF.R.S32.HI R3, RZ, 0x1f, R4 ;  /* 0x0000001fff037819 */ /* 0x000fc80000011404 */
[----:B------:R-:W-:-:S04]  /*0160*/  LEA.HI R3, R3, R4, RZ, 0x7 ;  /* 0x0000000403037211 */ /* 0x000fc800078f38ff */
[----:B------:R-:W-:-:S05]  /*0170*/  LOP3.LUT R3, R3, 0xffffff80, RZ, 0xc0, !PT ;  /* 0xffffff8003037812 */ /* 0x000fca00078ec0ff */
[----:B------:R-:W-:Y:S01]  /*0180*/  IMAD.IADD R3, R4, 0x1, -R3 ;  /* 0x0000000104037824 */ /* 0x000fe200078e0a03 */
[----:B0-----:R-:W-:-:S13]  /*0190*/  ISETP.NE.AND P0, PT, R8, RZ, PT ;  /* 0x000000ff0800720c */ /* 0x001fda0003f05270 */
[----:B------:R-:W-:Y:S05]  /*01a0*/  @P0 BRA `(.L_x_2) ;  /* 0x0000000000600947 */ /* 0x000fea0003800000 */
[----:B------:R-:W0:Y:S01]  /*01b0*/  S2UR UR8, SR_CgaCtaId ;  /* 0x00000000000879c3 */ /* 0x000e220000008800 */
[----:B------:R-:W-:Y:S01]  /*01c0*/  UMOV UR4, 0x400 ;  /* 0x0000040000047882 */ /* 0x000fe20000000000 */
[----:B------:R-:W-:Y:S01]  /*01d0*/  UMOV UR5, 0x1 ;  /* 0x0000000100057882 */ /* 0x000fe20000000000 */
[----:B------:R-:W-:Y:S01]  /*01e0*/  UMOV UR6, 0x8 ;  /* 0x0000000800067882 */ /* 0x000fe20000000000 */
[----:B------:R-:W-:Y:S01]  /*01f0*/  ELECT P0, URZ, PT ;  /* 0x00000000003f782f */ /* 0x000fe20003800000 */
[----:B------:R-:W-:-:S04]  /*0200*/  UIADD3 UR6, -UR6, 0x100000, URZ ;  /* 0x0010000006067890 */ /* 0x000fc8000fffe13f */
[----:B------:R-:W-:Y:S02]  /*0210*/  USHF.L.U32 UR7, UR6, 0xb, URZ ;  /* 0x0000000b06077899 */ /* 0x000fe4000800063f */
[----:B------:R-:W-:Y:S02]  /*0220*/  USHF.L.U32 UR6, UR6, 0x1, URZ ;  /* 0x0000000106067899 */ /* 0x000fe4000800063f */
[----:B0-----:R-:W-:Y:S02]  /*0230*/  ULEA UR8, UR8, UR4, 0x18 ;  /* 0x0000000408087291 */ /* 0x001fe4000f8ec03f */
[----:B------:R-:W-:-:S04]  /*0240*/  UIADD3 UR4, -UR5, 0x100000, URZ ;  /* 0x0010000005047890 */ /* 0x000fc8000fffe13f */
[----:B------:R-:W-:Y:S02]  /*0250*/  USHF.L.U32 UR5, UR4, 0xb, URZ ;  /* 0x0000000b04057899 */ /* 0x000fe4000800063f */
[----:B------:R-:W-:Y:S01]  /*0260*/  USHF.L.U32 UR4, UR4, 0x1, URZ ;  /* 0x0000000104047899 */ /* 0x000fe2000800063f */
[----:B------:R-:W0:Y:S11]  /*0270*/  FENCE.VIEW.ASYNC.S ;  /* 0x00000000000073c6 */ /* 0x000e360000000000 */
[----:B0-----:R0:W1:Y:S01]  /*0280*/  SYNCS.EXCH.64 URZ, [UR8], UR4 ;  /* 0x00000004083f75b2 */ /* 0x0010620008000100 */
[----:B------:R0:W2:Y:S01]  /*0290*/  SYNCS.EXCH.64 URZ, [UR8+0x28], UR6 ;  /* 0x00002806083f75b2 */ /* 0x0000a20008000100 */
[----:B------:R0:W3:Y:S01]  /*02a0*/  SYNCS.EXCH.64 URZ, [UR8+0x8], UR4 ;  /* 0x00000804083f75b2 */ /* 0x0000e20008000100 */
[----:B------:R0:W4:Y:S01]  /*02b0*/  SYNCS.EXCH.64 URZ, [UR8+0x30], UR6 ;  /* 0x00003006083f75b2 */ /* 0x0001220008000100 */
[----:B------:R0:W0:Y:S01]  /*02c0*/  SYNCS.EXCH.64 URZ, [UR8+0x10], UR4 ;  /* 0x00001004083f75b2 */ /* 0x0000220008000100 */
[----:B------:R0:W0:Y:S01]  /*02d0*/  SYNCS.EXCH.64 URZ, [UR8+0x38], UR6 ;  /* 0x00003806083f75b2 */ /* 0x0000220008000100 */
[----:B------:R0:W0:Y:S01]  /*02e0*/  SYNCS.EXCH.64 URZ, [UR8+0x18], UR4 ;  /* 0x00001804083f75b2 */ /* 0x0000220008000100 */
[----:B------:R0:W0:Y:S01]  /*02f0*/  SYNCS.EXCH.64 URZ, [UR8+0x40], UR6 ;  /* 0x00004006083f75b2 */ /* 0x0000220008000100 */
[----:B------:R0:W0:Y:S01]  /*0300*/  SYNCS.EXCH.64 URZ, [UR8+0x20], UR4 ;  /* 0x00002004083f75b2 */ /* 0x0000220008000100 */
[----:B------:R0:W0:Y:S01]  /*0310*/  SYNCS.EXCH.64 URZ, [UR8+0x48], UR6 ;  /* 0x00004806083f75b2 */ /* 0x0000220008000100 */
[----:B------:R-:W-:Y:S01]  /*0320*/  NOP ;  /* 0x0000000000007918 */ /* 0x000fe20000000000 */
.L_x_2:
[----:B------:R-:W5:Y:S01]  /*0330*/  S2UR UR12, SR_CTAID.X ;  /* 0x00000000000c79c3 */ /* 0x000f620000002500 */
[----:B------:R-:W1:Y:S01]  /*0340*/  SHFL.IDX PT, R15, R2, RZ, 0x1f ;  /* 0x00001fff020f7589 */ /* 0x000e6200000e0000 */
[----:B------:R-:W-:Y:S02]  /*0350*/  SHF.R.S32.HI R0, RZ, 0x1f, R3 ;  /* 0x0000001fff007819 */ /* 0x000fe40000011403 */
[----:B------:R-:W-:Y:S02]  /*0360*/  ELECT P0, URZ, PT ;  /* 0x00000000003f782f */ /* 0x000fe40003800000 */
[----:B------:R-:W-:Y:S01]  /*0370*/  SHF.R.S32.HI R11, RZ, 0x1f, R8 ;  /* 0x0000001fff0b7819 */ /* 0x000fe20000011408 */
[----:B------:R5:W2:Y:S01]  /*0380*/  SHFL.IDX PT, R13, R2, RZ, 0x1f ;  /* 0x00001fff020d7589 */ /* 0x000aa200000e0000 */
[----:B------:R-:W-:Y:S02]  /*0390*/  LEA.HI R6, R0, R3, RZ, 0x3 ;  /* 0x0000000300067211 */ /* 0x000fe400078f18ff */
[----:B------:R-:W-:-:S02]  /*03a0*/  ELECT P1, URZ, PT ;  /* 0x00000000003f782f */ /* 0x000fc40003820000 */
[----:B------:R-:W-:Y:S01]  /*03b0*/  LEA.HI R11, R11, R8, RZ, 0x2 ;  /* 0x000000080b0b7211 */ /* 0x000fe200078f10ff */
[----:B0-----:R-:W-:Y:S01]  /*03c0*/  ULDC UR4, c[0x0][0x150] ;  /* 0x0000540000047ab9 */ /* 0x001fe20000000800 */
[--C-:B------:R-:W-:Y:S01]  /*03d0*/  SHF.R.S32.HI R9, RZ, 0x3, R6.reuse ;  /* 0x00000003ff097819 */ /* 0x100fe20000011406 */
[----:B------:R-:W0:Y:S01]  /*03e0*/  LDC R14, c[0x0][0x140] ;  /* 0x00005000ff0e7b82 */ /* 0x000e220000000800 */
[----:B------:R-:W-:Y:S01]  /*03f0*/  SHF.R.S32.HI R12, RZ, 0x1f, R6 ;  /* 0x0000001fff0c7819 */ /* 0x000fe20000011406 */
[----:B------:R-:W-:Y:S01]  /*0400*/  UMOV UR11, 0x80 ;  /* 0x00000080000b7882 */ /* 0x000fe20000000000 */
[----:B------:R-:W3:Y:S01]  /*0410*/  S2R R6, SR_CTAID.Y ;  /* 0x0000000000067919 */ /* 0x000ee20000002600 */
[----:B------:R-:W-:Y:S01]  /*0420*/  LOP3.LUT R11, R11, 0x3ffffffc, RZ, 0xc0, !PT ;  /* 0x3ffffffc0b0b7812 */ /* 0x000fe200078ec0ff */
[----:B------:R-:W-:Y:S01]  /*0430*/  NOP ;  /* 0x0000000000007918 */ /* 0x000fe20000000000 */
[----:B------:R-:W-:Y:S01]  /*0440*/  LEA.HI R12, R12, R9, RZ, 0x2 ;  /* 0x000000090c0c7211 */ /* 0x000fe200078f10ff */
[----:B------:R-:W-:Y:S01]  /*0450*/  NOP ;  /* 0x0000000000007918 */ /* 0x000fe20000000000 */
[----:B------:R-:W4:Y:S01]  /*0460*/  LDC R21, c[0x0][0x148] ;  /* 0x00005200ff157b82 */ /* 0x000f220000000800 */
[----:B------:R-:W-:Y:S01]  /*0470*/  IMAD.IADD R11, R8, 0x1, -R11 ;  /* 0x00000001080b7824 */ /* 0x000fe200078e0a0b */
[----:B------:R-:W-:Y:S01]  /*0480*/  LOP3.LUT R12, R12, 0xfffffffc, RZ, 0xc0, !PT ;  /* 0xfffffffc0c0c7812 */ /* 0x000fe200078ec0ff */
[C---:B------:R-:W-:Y:S01]  /*0490*/  VIADD R35, R10.reuse, 0xffffffff ;  /* 0xffffffff0a237836 */ /* 0x040fe20000000000 */
[----:B------:R-:W-:Y:S01]  /*04a0*/  ISETP.NE.AND P4, PT, R10, RZ, PT ;  /* 0x000000ff0a00720c */ /* 0x000fe20003f85270 */
[----:B------:R-:W-:Y:S01]  /*04b0*/  IMAD.MOV.U32 R153, RZ, RZ, 0x1 ;  /* 0x00000001ff997424 */ /* 0x000fe200078e00ff */
[----:B-----5:R-:W-:Y:S01]  /*04c0*/  I2FP.F32.U32 R2, UR12 ;  /* 0x0000000c00027c45 */ /* 0x020fe20008201000 */
[----:B------:R-:W-:Y:S01]  /*04d0*/  IMAD.IADD R12, R9, 0x1, -R12 ;  /* 0x00000001090c7824 */ /* 0x000fe200078e0a0c */
[----:B-1----:R-:W-:-:S02]  /*04e0*/  ISETP.NE.OR P0, PT, R15, RZ, !P0 ;  /* 0x000000ff0f00720c */ /* 0x002fc40004705670 */
[----:B--2---:R-:W-:Y:S01]  /*04f0*/  ISETP.NE.OR P1, PT, R13, RZ, !P1 ;  /* 0x000000ff0d00720c */ /* 0x004fe20004f25670 */
[----:B------:R-:W-:Y:S01]  /*0500*/  FMUL R8, R2, UR4 ;  /* 0x0000000402087c20 */ /* 0x000fe20008400000 */
[----:B------:R-:W-:Y:S01]  /*0510*/  IMAD R11, R11, 0x4, R12 ;  /* 0x000000040b0b7824 */ /* 0x000fe200078e020c */
[----:B------:R-:W-:Y:S01]  /*0520*/  ULDC UR4, c[0x0][0x154] ;  /* 0x0000550000047ab9 */ /* 0x000fe20000000800 */
[----:B------:R-:W1:Y:S01]  /*0530*/  LDC R12, c[0x0][0x144] ;  /* 0x00005100ff0c7b82 */ /* 0x000e620000000800 */
[----:B------:R-:W-:Y:S01]  /*0540*/  SHF.R.S32.HI R2, RZ, 0x1f, R5 ;  /* 0x0000001fff027819 */ /* 0x000fe20000011405 */
[C---:B------:R-:W-:Y:S01]  /*0550*/  IMAD.SHL.U32 R152, R11.reuse, 0x4, RZ ;  /* 0x000000040b987824 */ /* 0x040fe200078e00ff */
[----:B------:R-:W2:Y:S01]  /*0560*/  F2I.U32.TRUNC.NTZ R8, R8 ;  /* 0x0000000800087305 */ /* 0x000ea2000020f000 */
[----:B0-----:R-:W-:Y:S02]  /*0570*/  ISETP.EQ.U32.AND P2, PT, R14, 0x1, PT ;  /* 0x000000010e00780c */ /* 0x001fe40003f42070 */
[----:B------:R-:W-:Y:S01]  /*0580*/  LEA.HI R2, R2, R5, RZ, 0x2 ;  /* 0x0000000502027211 */ /* 0x000fe200078f10ff */
[----:B------:R-:W-:Y:S01]  /*0590*/  VOTEU.ALL UP0, P0 ;  /* 0x00000000003f7886 */ /* 0x000fe20000000000 */
[----:B------:R-:W-:Y:S01]  /*05a0*/  LOP3.LUT R152, R11, 0xc, R152, 0x78, !PT ;  /* 0x0000000c0b987812 */ /* 0x000fe200078e7898 */
[----:B------:R-:W-:Y:S01]  /*05b0*/  VOTEU.ALL UP1, P1 ;  /* 0x00000000003f7886 */ /* 0x000fe20000820000 */
[----:B------:R-:W-:Y:S01]  /*05c0*/  LOP3.LUT R2, R2, 0xfffffffc, RZ, 0xc0, !PT ;  /* 0xfffffffc02027812 */ /* 0x000fe200078ec0ff */
[----:B------:R-:W-:Y:S01]  /*05d0*/  VOTEU.ALL UP2, P1 ;  /* 0x00000000003f7886 */ /* 0x000fe20000840000 */
[----:B------:R-:W0:Y:S01]  /*05e0*/  @!UP0 S2UR UR7, SR_CgaCtaId ;  /* 0x00000000000789c3 */ /* 0x000e220000008800 */
[----:B------:R-:W-:Y:S01]  /*05f0*/  SHF.R.S32.HI R9, RZ, 0x1f, R152 ;  /* 0x0000001fff097819 */ /* 0x000fe20000011498 */
[----:B------:R-:W-:Y:S01]  /*0600*/  @!UP0 UMOV UR6, 0x400 ;  /* 0x0000040000068882 */ /* 0x000fe20000000000 */
[----:B---3--:R-:W-:Y:S01]  /*0610*/  I2FP.F32.U32 R11, R6 ;  /* 0x00000006000b7245 */ /* 0x008fe20000201000 */
[----:B------:R-:W-:Y:S01]  /*0620*/  IMAD.IADD R5, R5, 0x1, -R2 ;  /* 0x0000000105057824 */ /* 0x000fe200078e0a02 */
[----:B------:R-:W-:Y:S01]  /*0630*/  LEA.HI R9, R9, R152, RZ, 0x3 ;  /* 0x0000009809097211 */ /* 0x000fe200078f18ff */
[----:B--2---:R-:W-:Y:S01]  /*0640*/  IMAD.MOV R13, RZ, RZ, -R8 ;  /* 0x000000ffff0d7224 */ /* 0x004fe200078e0a08 */
[----:B------:R-:W-:Y:S01]  /*0650*/  @!UP1 UMOV UR9, 0x400 ;  /* 0x0000040000099882 */ /* 0x000fe20000000000 */
[----:B------:R-:W2:Y:S01]  /*0660*/  @!UP1 S2UR UR10, SR_CgaCtaId ;  /* 0x00000000000a99c3 */ /* 0x000ea20000008800 */
[----:B------:R-:W-:Y:S01]  /*0670*/  FMUL R8, R11, UR4 ;  /* 0x000000040b087c20 */ /* 0x000fe20008400000 */
[----:B------:R-:W-:Y:S01]  /*0680*/  LOP3.LUT R11, R9, 0xfffffff8, RZ, 0xc0, !PT ;  /* 0xfffffff8090b7812 */ /* 0x000fe200078ec0ff */
[----:B------:R-:W-:Y:S01]  /*0690*/  UMOV UR4, 0x20 ;  /* 0x0000002000047882 */ /* 0x000fe20000000000 */
[----:B-1----:R-:W-:Y:S01]  /*06a0*/  IMAD R20, R12, R13, UR12 ;  /* 0x0000000c0c147e24 */ /* 0x002fe2000f8e020d */
[----:B------:R-:W-:-:S04]  /*06b0*/  @!UP0 UIADD3 UR4, -UR4, 0x100000, URZ ;  /* 0x0010000004048890 */ /* 0x000fc8000fffe13f */
[----:B------:R-:W-:Y:S02]  /*06c0*/  @!UP0 USHF.L.U32 UR5, UR4, 0xb, URZ ;  /* 0x0000000b04058899 */ /* 0x000fe4000800063f */
[----:B------:R-:W-:Y:S01]  /*06d0*/  @!UP0 USHF.L.U32 UR4, UR4, 0x1, URZ ;  /* 0x0000000104048899 */ /* 0x000fe2000800063f */
[----:B------:R-:W-:Y:S01]  /*06e0*/  ISETP.GE.U32.AND P6, PT, R35, 0x2, PT ;  /* 0x000000022300780c */ /* 0x000fe20003fc6070 */
[----:B------:R-:W1:Y:S01]  /*06f0*/  F2I.U32.TRUNC.NTZ R8, R8 ;  /* 0x0000000800087305 */ /* 0x000e62000020f000 */
[----:B------:R-:W-:Y:S01]  /*0700*/  IMAD.IADD R11, R152, 0x1, -R11 ;  /* 0x00000001980b7824 */ /* 0x000fe200078e0a0b */
[----:B------:R-:W-:Y:S01]  /*0710*/  VOTEU.ALL UP3, P1 ;  /* 0x00000000003f7886 */ /* 0x000fe20000860000 */
[----:B------:R-:W-:Y:S01]  /*0720*/  VOTEU.ALL UP4, P1 ;  /* 0x00000000003f7886 */ /* 0x000fe20000880000 */
[----:B------:R-:W-:Y:S01]  /*0730*/  VOTEU.ALL UP5, P1 ;  /* 0x00000000003f7886 */ /* 0x000fe200008a0000 */
[----:B------:R-:W-:Y:S01]  /*0740*/  ISETP.NE.AND P1, PT, R5, 0x3, PT ;  /* 0x000000030500780c */ /* 0x000fe20003f25270 */
[----:B------:R3:W3:Y:S01]  /*0750*/  SHFL.IDX PT, R14, R7, RZ, 0x1f ;  /* 0x00001fff070e7589 */ /* 0x0006e200000e0000 */
[----:B------:R-:W-:Y:S01]  /*0760*/  ISETP.NE.AND P3, PT, R11, R20, PT ;  /* 0x000000140b00720c */ /* 0x000fe20003f65270 */
[----:B0-----:R-:W-:Y:S01]  /*0770*/  @!UP0 ULEA UR8, UR7, UR6, 0x18 ;  /* 0x0000000607088291 */ /* 0x001fe2000f8ec03f */
[----:B------:R-:W-:Y:S01]  /*0780*/  ISETP.EQ.OR P1, PT, R5, RZ, !P1 ;  /* 0x000000ff0500720c */ /* 0x000fe20004f22670 */
[----:B------:R-:W-:-:S04]  /*0790*/  @!UP1 UIADD3 UR6, -UR11, 0x100000, URZ ;  /* 0x001000000b069890 */ /* 0x000fc8000fffe13f */
[----:B------:R-:W-:Y:S02]  /*07a0*/  @!UP1 USHF.L.U32 UR7, UR6, 0xb, URZ ;  /* 0x0000000b06079899 */ /* 0x000fe4000800063f */
[----:B------:R-:W-:Y:S01]  /*07b0*/  @!UP1 USHF.L.U32 UR6, UR6, 0x1, URZ ;  /* 0x0000000106069899 */ /* 0x000fe2000800063f */
[----:B------:R-:W-:Y:S01]  /*07c0*/  VOTEU.ALL UP0, P0 ;  /* 0x00000000003f7886 */ /* 0x000fe20000000000 */
[----:B------:R-:W-:Y:S01]  /*07d0*/  ISETP.EQ.AND P1, PT, R10, RZ, P1 ;  /* 0x000000ff0a00720c */ /* 0x000fe20000f22270 */
[----:B-1----:R-:W-:Y:S01]  /*07e0*/  IMAD.MOV R24, RZ, RZ, -R8 ;  /* 0x000000ffff187224 */ /* 0x002fe200078e0a08 */
[----:B--2---:R-:W-:Y:S02]  /*07f0*/  @!UP1 ULEA UR9, UR10, UR9, 0x18 ;  /* 0x000000090a099291 */ /* 0x004fe4000f8ec03f */
[----:B------:R-:W-:Y:S01]  /*0800*/  SEL R16, RZ, 0x1, !P1 ;  /* 0x00000001ff107807 */ /* 0x000fe20004800000 */
[----:B------:R-:W-:Y:S01]  /*0810*/  VOTEU.ALL UP1, P0 ;  /* 0x00000000003f7886 */ /* 0x000fe20000020000 */
[----:B----4-:R-:W-:Y:S01]  /*0820*/  IMAD R2, R21, R24, R6 ;  /* 0x0000001815027224 */ /* 0x010fe200078e0206 */
[----:B------:R-:W-:Y:S01]  /*0830*/  @P3 SHF.R.S32.HI R9, RZ, 0x3, R9 ;  /* 0x00000003ff093819 */ /* 0x000fe20000011409 */
[----:B------:R-:W0:Y:S02]  /*0840*/  FENCE.VIEW.ASYNC.S ;  /* 0x00000000000073c6 */ /* 0x000e240000000000 */
[----:B0-----:R0:W1:Y:S01]  /*0850*/  @!UP0 SYNCS.EXCH.64 URZ, [UR8+0x80], UR4 ;  /* 0x00008004083f85b2 */ /* 0x0010620008000100 */
[----:B------:R-:W-:-:S02]  /*0860*/  LOP3.LUT P0, RZ, R3, 0x7, RZ, 0xc0, !PT ;  /* 0x0000000703ff7812 */ /* 0x000fc4000780c0ff */
[----:B------:R-:W-:Y:S02]  /*0870*/  @P3 ISETP.NE.AND P5, PT, R9, R2, PT ;  /* 0x000000020900320c */ /* 0x000fe40003fa5270 */
[----:B------:R-:W-:Y:S02]  /*0880*/  ISETP.LT.U32.AND P0, PT, R152, 0x8, !P0 ;  /* 0x000000089800780c */ /* 0x000fe40004701070 */
[----:B------:R-:W-:Y:S02]  /*0890*/  @P3 SEL R153, RZ, 0x1, P5 ;  /* 0x00000001ff993807 */ /* 0x000fe40002800000 */
[----:B------:R-:W-:Y:S02]  /*08a0*/  SEL R2, RZ, 0x1, !P0 ;  /* 0x00000001ff027807 */ /* 0x000fe40004000000 */
[----:B------:R-:W-:Y:S02]  /*08b0*/  SEL R16, R16, 0x2, P6 ;  /* 0x0000000210107807 */ /* 0x000fe40003000000 */
[----:B------:R-:W-:Y:S01]  /*08c0*/  LOP3.LUT R153, R153, R2, RZ, 0xc0, !PT ;  /* 0x0000000299997212 */ /* 0x000fe200078ec0ff */
[----:B------:R0:W2:Y:S01]  /*08d0*/  @!UP1 SYNCS.EXCH.64 URZ, [UR8+0x88], UR4 ;  /* 0x00008804083f95b2 */ /* 0x0000a20008000100 */
[----:B------:R-:W-:Y:S01]  /*08e0*/  NOP ;  /* 0x0000000000007918 */ /* 0x000fe20000000000 */
[----:B------:R0:W4:Y:S01]  /*08f0*/  @!UP2 SYNCS.EXCH.64 URZ, [UR9+0x60], UR6 ;  /* 0x00006006093fa5b2 */ /* 0x0001220008000100 */
[----:B------:R0:W0:Y:S01]  /*0900*/  @!UP3 SYNCS.EXCH.64 URZ, [UR9+0x68], UR6 ;  /* 0x00006806093fb5b2 */ /* 0x0000220008000100 */
[----:B------:R0:W0:Y:S01]  /*0910*/  @!UP4 SYNCS.EXCH.64 URZ, [UR9+0x70], UR6 ;  /* 0x00007006093fc5b2 */ /* 0x0000220008000100 */
[----:B------:R0:W0:Y:S01]  /*0920*/  @!UP5 SYNCS.EXCH.64 URZ, [UR9+0x78], UR6 ;  /* 0x00007806093fd5b2 */ /* 0x0000220008000100 */
[----:B------:R-:W-:Y:S01]  /*0930*/  NOP ;  /* 0x0000000000007918 */ /* 0x000fe20000000000 */
[----:B---3--:R-:W-:Y:S05]  /*0940*/  @!P2 BRA `(.L_x_3) ;  /* 0x000000000008a947 */ /* 0x008fea0003800000 */
[----:B012-4-:R-:W-:Y:S01]  /*0950*/  UCGABAR_ARV ;  /* 0x00000000000079c7 */ /* 0x017fe20008000000 */
[----:B------:R-:W-:Y:S05]  /*0960*/  BRA `(.L_x_4) ;  /* 0x0000000000047947 */ /* 0x000fea0003800000 */
.L_x_3:
[----:B012-4-:R-:W-:Y:S01]  /*0970*/  NOP ;  /* 0x0000000000007918 */ /* 0x017fe20000000000 */
.L_x_4:
[----:B------:R-:W-:Y:S01]  /*0980*/  ULDC.64 UR4, c[0x0][0x598] ;  /* 0x0001660000047ab9 */ /* 0x000fe20000000a00 */
[----:B------:R-:W-:Y:S01]  /*0990*/  ULDC.64 UR36, c[0x0][0x208] ;  /* 0x0000820000247ab9 */ /* 0x000fe20000000a00 */
[----:B------:R-:W-:-:S04]  /*09a0*/  ISETP.NE.U32.AND P0, PT, RZ, UR4, PT ;  /* 0x00000004ff007c0c */ /* 0x000fc8000bf05070 */
[----:B------:R-:W-:-:S13]  /*09b0*/  ISETP.NE.AND.EX P0, PT, RZ, UR5, PT, P0 ;  /* 0x00000005ff007c0c */ /* 0x000fda000bf05300 */
[----:B------:R-:W-:Y:S05]  /*09c0*/  @!P0 BRA `(.L_x_5) ;  /* 0x00000000001c8947 */ /* 0x000fea0003800000 */
[----:B------:R-:W0:Y:S02]  /*09d0*/  LDC.64 R8, c[0x0][0x598] ;  /* 0x00016600ff087b82 */ /* 0x000e240000000a00 */
[----:B0-----:R-:W2:Y:S02]  /*09e0*/  LDG.E.64 R8, desc[UR36][R8.64] ;  /* 0x0000002408087981 */ /* 0x001ea4000c1e1b00 */
[----:B--2---:R-:W-:-:S04]  /*09f0*/  ISETP.NE.U32.AND P0, PT, R8, RZ, PT ;  /* 0x000000ff0800720c */ /* 0x004fc80003f05070 */
[----:B------:R-:W-:-:S13]  /*0a00*/  ISETP.NE.AND.EX P0, PT, R9, RZ, PT, P0 ;  /* 0x000000ff0900720c */ /* 0x000fda0003f05300 */
[----:B------:R-:W-:Y:S05]  /*0a10*/  @!P0 BRA `(.L_x_5) ;  /* 0x0000000000088947 */ /* 0x000fea0003800000 */
[----:B------:R0:W5:Y:S01]  /*0a20*/  LD.E R154, desc[UR36][R8.64] ;  /* 0x00000024089a7980 */ /* 0x000162000c101900 */
[----:B------:R-:W-:Y:S05]  /*0a30*/  BRA `(.L_x_6) ;  /* 0x0000000000247947 */ /* 0x000fea0003800000 */
.L_x_5:
[----:B------:R-:W-:Y:S02]  /*0a40*/  ULDC.64 UR4, c[0x0][0x588] ;  /* 0x0001620000047ab9 */ /* 0x000fe40000000a00 */
[----:B------:R-:W-:-:S04]  /*0a50*/  ISETP.NE.U32.AND P0, PT, RZ, UR4, PT ;  /* 0x00000004ff007c0c */ /* 0x000fc8000bf05070 */
[----:B------:R-:W-:-:S13]  /*0a60*/  ISETP.NE.AND.EX P0, PT, RZ, UR5, PT, P0 ;  /* 0x00000005ff007c0c */ /* 0x000fda000bf05300 */
[----:B------:R-:W-:Y:S05]  /*0a70*/  @!P0 BRA `(.L_x_7) ;  /* 0x00000000000c8947 */ /* 0x000fea0003800000 */
[----:B------:R-:W0:Y:S02]  /*0a80*/  LDC.64 R154, c[0x0][0x588] ;  /* 0x00016200ff9a7b82 */ /* 0x000e240000000a00 */
[----:B0-----:R1:W5:Y:S01]  /*0a90*/  LDG.E R154, desc[UR36][R154.64] ;  /* 0x000000249a9a7981 */ /* 0x001362000c1e1900 */
[----:B------:R-:W-:Y:S05]  /*0aa0*/  BRA `(.L_x_6) ;  /* 0x0000000000087947 */ /* 0x000fea0003800000 */
.L_x_7:
[----:B------:R-:W-:Y:S02]  /*0ab0*/  ULDC UR4, c[0x0][0x580] ;  /* 0x0001600000047ab9 */ /* 0x000fe40000000800 */
[----:B------:R-:W-:-:S07]  /*0ac0*/  IMAD.U32 R154, RZ, RZ, UR4 ;  /* 0x00000004ff9a7e24 */ /* 0x000fce000f8e00ff */
.L_x_6:
[----:B------:R-:W-:Y:S02]  /*0ad0*/  ULDC.64 UR4, c[0x0][0x5a0] ;  /* 0x0001680000047ab9 */ /* 0x000fe40000000a00 */
[----:B------:R-:W-:-:S04]  /*0ae0*/  ISETP.NE.U32.AND P0, PT, RZ, UR4, PT ;  /* 0x00000004ff007c0c */ /* 0x000fc8000bf05070 */
[----:B------:R-:W-:-:S13]  /*0af0*/  ISETP.NE.AND.EX P0, PT, RZ, UR5, PT, P0 ;  /* 0x00000005ff007c0c */ /* 0x000fda000bf05300 */
[----:B------:R-:W-:Y:S05]  /*0b00*/  @!P0 BRA `(.L_x_8) ;  /* 0x00000000001c8947 */ /* 0x000fea0003800000 */
[----:B0-----:R-:W0:Y:S02]  /*0b10*/  LDC.64 R8, c[0x0][0x5a0] ;  /* 0x00016800ff087b82 */ /* 0x001e240000000a00 */
[----:B0-----:R-:W2:Y:S02]  /*0b20*/  LDG.E.64 R8, desc[UR36][R8.64] ;  /* 0x0000002408087981 */ /* 0x001ea4000c1e1b00 */
[----:B--2---:R-:W-:-:S04]  /*0b30*/  ISETP.NE.U32.AND P0, PT, R8, RZ, PT ;  /* 0x000000ff0800720c */ /* 0x004fc80003f05070 */
[----:B------:R-:W-:-:S13]  /*0b40*/  ISETP.NE.AND.EX P0, PT, R9, RZ, PT, P0 ;  /* 0x000000ff0900720c */ /* 0x000fda0003f05300 */
[----:B------:R-:W-:Y:S05]  /*0b50*/  @!P0 BRA `(.L_x_8) ;  /* 0x0000000000088947 */ /* 0x000fea0003800000 */
[----:B-1----:R0:W5:Y:S01]  /*0b60*/  LD.E R155, desc[UR36][R8.64] ;  /* 0x00000024089b7980 */ /* 0x002162000c101900 */
[----:B------:R-:W-:Y:S05]  /*0b70*/  BRA `(.L_x_9) ;  /* 0x0000000000247947 */ /* 0x000fea0003800000 */
.L_x_8:
[----:B------:R-:W-:Y:S02]  /*0b80*/  ULDC.64 UR4, c[0x0][0x590] ;  /* 0x0001640000047ab9 */ /* 0x000fe40000000a00 */
[----:B------:R-:W-:-:S04]  /*0b90*/  ISETP.NE.U32.AND P0, PT, RZ, UR4, PT ;  /* 0x00000004ff007c0c */ /* 0x000fc8000bf05070 */
[----:B------:R-:W-:-:S13]  /*0ba0*/  ISETP.NE.AND.EX P0, PT, RZ, UR5, PT, P0 ;  /* 0x00000005ff007c0c */ /* 0x000fda000bf05300 */
[----:B------:R-:W-:Y:S05]  /*0bb0*/  @!P0 BRA `(.L_x_10) ;  /* 0x00000000000c8947 */ /* 0x000fea0003800000 */
[----:B0-----:R-:W1:Y:S02]  /*0bc0*/  LDC.64 R8, c[0x0][0x590] ;  /* 0x00016400ff087b82 */ /* 0x001e640000000a00 */
[----:B-1----:R1:W5:Y:S01]  /*0bd0*/  LDG.E R155, desc[UR36][R8.64] ;  /* 0x00000024089b7981 */ /* 0x002362000c1e1900 */
[----:B------:R-:W-:Y:S05]  /*0be0*/  BRA `(.L_x_9) ;  /* 0x0000000000087947 */ /* 0x000fea0003800000 */
.L_x_10:
[----:B------:R-:W-:Y:S02]  /*0bf0*/  ULDC UR4, c[0x0][0x584] ;  /* 0x0001610000047ab9 */ /* 0x000fe40000000800 */
[----:B-1----:R-:W-:-:S07]  /*0c00*/  IMAD.U32 R155, RZ, RZ, UR4 ;  /* 0x00000004ff9b7e24 */ /* 0x002fce000f8e00ff */
.L_x_9:
[----:B------:R-:W2:Y:S01]  /*0c10*/  LDC R2, c[0x0][0x65c] ;  /* 0x00019700ff027b82 */ /* 0x000ea20000000800 */
[----:B------:R-:W-:Y:S01]  /*0c20*/  ULDC UR6, c[0x0][0x28c] ;  /* 0x0000a30000067ab9 */ /* 0x000fe20000000800 */
[----:B------:R-:W-:Y:S01]  /*0c30*/  ISETP.NE.AND P0, PT, R10, 0x2, PT ;  /* 0x000000020a00780c */ /* 0x000fe20003f05270 */
[----:B------:R-:W-:Y:S01]  /*0c40*/  UIADD3 UR6, UR6, 0x1f, URZ ;  /* 0x0000001f06067890 */ /* 0x000fe2000fffe03f */
[----:B01----:R-:W-:Y:S01]  /*0c50*/  IMAD.U32 R8, RZ, RZ, UR12 ;  /* 0x0000000cff087e24 */ /* 0x003fe2000f8e00ff */
[----:B------:R-:W-:Y:S01]  /*0c60*/  UMOV UR38, URZ ;  /* 0x0000003f00267c82 */ /* 0x000fe20008000000 */
[----:B------:R-:W-:Y:S01]  /*0c70*/  IMAD.MOV.U32 R9, RZ, RZ, RZ ;  /* 0x000000ffff097224 */ /* 0x000fe200078e00ff */
[----:B------:R-:W-:Y:S01]  /*0c80*/  USHF.R.S32.HI UR7, URZ, 0x1f, UR6 ;  /* 0x0000001f3f077899 */ /* 0x000fe20008011406 */
[----:B------:R-:W-:Y:S01]  /*0c90*/  UMOV UR39, URZ ;  /* 0x0000003f00277c82 */ /* 0x000fe20008000000 */
[----:B------:R-:W-:Y:S02]  /*0ca0*/  ULDC.64 UR8, c[0x0][0x650] ;  /* 0x0001940000087ab9 */ /* 0x000fe40000000a00 */
[----:B------:R-:W-:-:S04]  /*0cb0*/  ULEA.HI UR7, UR7, UR6, URZ, 0x5 ;  /* 0x0000000607077291 */ /* 0x000fc8000f8f283f */
[----:B------:R-:W-:Y:S01]  /*0cc0*/  USHF.R.S32.HI UR40, URZ, 0x5, UR7 ;  /* 0x000000053f287899 */ /* 0x000fe20008011407 */
[----:B--2---:R-:W-:-:S13]  /*0cd0*/  ISETP.NE.AND P1, PT, R2, 0x1, PT ;  /* 0x000000010200780c */ /* 0x004fda0003f25270 */
[----:B------:R-:W0:Y:S01]  /*0ce0*/  @P1 LDC R19, c[0x0][0x10] ;  /* 0x00000400ff131b82 */ /* 0x000e220000000800 */
[----:B------:R-:W-:Y:S02]  /*0cf0*/  @P1 IMAD.MOV.U32 R7, RZ, RZ, RZ ;  /* 0x000000ffff071224 */ /* 0x000fe400078e00ff */
[----:B------:R-:W-:-:S05]  /*0d00*/  @P1 IMAD.MOV.U32 R17, RZ, RZ, RZ ;  /* 0x000000ffff111224 */ /* 0x000fca00078e00ff */
[----:B------:R-:W1:Y:S01]  /*0d10*/  @!P1 LDC R11, c[0x0][0xc] ;  /* 0x00000300ff0b9b82 */ /* 0x000e620000000800 */
[----:B------:R-:W-:Y:S01]  /*0d20*/  ULDC UR4, c[0x0][0xc] ;  /* 0x0000030000047ab9 */ /* 0x000fe20000000800 */
[----:B------:R-:W-:Y:S02]  /*0d30*/  ULDC UR5, c[0x0][0x10] ;  /* 0x0000040000057ab9 */ /* 0x000fe40000000800 */
[----:B------:R-:W-:-:S04]  /*0d40*/  UIMAD.WIDE.U32 UR4, UR4, UR5, URZ ;  /* 0x00000005040472a5 */ /* 0x000fc8000f8e003f */
[----:B------:R-:W2:Y:S01]  /*0d50*/  LDC R2, c[0x0][0x14] ;  /* 0x00000500ff027b82 */ /* 0x000ea20000000800 */
[----:B0-----:R-:W-:-:S04]  /*0d60*/  @P1 IMAD.WIDE.U32 R18, R19, UR12, R6 ;  /* 0x0000000c13121c25 */ /* 0x001fc8000f8e0006 */
[----:B------:R-:W-:Y:S02]  /*0d70*/  @P1 IMAD.IADD R17, R19, 0x1, R17 ;  /* 0x0000000113111824 */ /* 0x000fe400078e0211 */
[----:B-1----:R-:W-:-:S04]  /*0d80*/  @!P1 IMAD.WIDE.U32 R8, R6, R11, R8 ;  /* 0x0000000b06089225 */ /* 0x002fc800078e0008 */
[----:B------:R-:W-:Y:S02]  /*0d90*/  @!P1 IMAD.MOV.U32 R18, RZ, RZ, R8 ;  /* 0x000000ffff129224 */ /* 0x000fe400078e0008 */
[----:B------:R-:W-:Y:S02]  /*0da0*/  @!P1 IMAD.MOV.U32 R17, RZ, RZ, R9 ;  /* 0x000000ffff119224 */ /* 0x000fe400078e0009 */
[----:B--2---:R-:W-:-:S04]  /*0db0*/  IMAD.WIDE.U32 R12, R2, UR4, RZ ;  /* 0x00000004020c7c25 */ /* 0x004fc8000f8e00ff */
[----:B------:R-:W-:Y:S01]  /*0dc0*/  IMAD R23, R2, UR5, RZ ;  /* 0x0000000502177c24 */ /* 0x000fe2000f8e02ff */
[----:B------:R0:W-:Y:S03]  /*0dd0*/  STL.64 [R1], R12 ;  /* 0x0000000c01007387 */ /* 0x0001e60000100a00 */
[----:B------:R-:W-:Y:S01]  /*0de0*/  IMAD.IADD R23, R13, 0x1, R23 ;  /* 0x000000010d177824 */ /* 0x000fe200078e0217 */
[----:B------:R-:W-:Y:S06]  /*0df0*/  @P0 BRA `(.L_x_11) ;  /* 0x0000000000200947 */ /* 0x000fec0003800000 */
[----:B------:R-:W-:Y:S01]  /*0e00*/  UISETP.GE.U32.AND UP0, UPT, UR40, 0x5, UPT ;  /* 0x000000052800788c */ /* 0x000fe2000bf06070 */
[----:B------:R-:W-:Y:S01]  /*0e10*/  IADD3 R18, P0, R18, R12, RZ ;  /* 0x0000000c12127210 */ /* 0x000fe20007f1e0ff */
[----:B------:R-:W-:Y:S01]  /*0e20*/  UIMAD.WIDE.U32 UR4, UR40, -0x33333333, URZ ;  /* 0xcccccccd280478a5 */ /* 0x000fe2000f8e003f */
[----:B------:R-:W-:-:S03]  /*0e30*/  UMOV UR39, URZ ;  /* 0x0000003f00277c82 */ /* 0x000fc60008000000 */
[----:B------:R-:W-:Y:S01]  /*0e40*/  USHF.R.U32.HI UR4, URZ, 0x2, UR5 ;  /* 0x000000023f047899 */ /* 0x000fe20008011605 */
[----:B------:R-:W-:-:S03]  /*0e50*/  IMAD.X R17, R23, 0x1, R17, P0 ;  /* 0x0000000117117824 */ /* 0x000fc600000e0611 */
[----:B------:R-:W-:Y:S02]  /*0e60*/  UIMAD UR38, UR4, -0x5, UR40 ;  /* 0xfffffffb042678a4 */ /* 0x000fe4000f8e0228 */
[----:B------:R-:W-:-:S12]  /*0e70*/  @UP0 ULOP3.LUT UR39, UR4, 0x1, URZ, 0xc0, !UPT ;  /* 0x0000000104270892 */ /* 0x000fd8000f8ec03f */
.L_x_11:
[----:B------:R-:W-:Y:S01]  /*0e80*/  ISETP.GE.U32.AND P0, PT, R18, UR8, PT ;  /* 0x0000000812007c0c */ /* 0x000fe2000bf06070 */
[----:B------:R-:W-:Y:S01]  /*0e90*/  IMAD.MOV.U32 R19, RZ, RZ, -0x1 ;  /* 0xffffffffff137424 */ /* 0x000fe200078e00ff */
[----:B------:R-:W-:Y:S01]  /*0ea0*/  PRMT R8, RZ, 0x7610, R8 ;  /* 0x00007610ff087816 */ /* 0x000fe20000000008 */
[----:B------:R-:W-:Y:S01]  /*0eb0*/  IMAD.MOV.U32 R22, RZ, RZ, -0x1 ;  /* 0xffffffffff167424 */ /* 0x000fe200078e00ff */
[----:B------:R-:W-:Y:S01]  /*0ec0*/  ISETP.GE.U32.AND.EX P0, PT, R17, UR9, PT, P0 ;  /* 0x0000000911007c0c */ /* 0x000fe2000bf06100 */
[----:B------:R-:W-:-:S12]  /*0ed0*/  IMAD.MOV.U32 R2, RZ, RZ, -0x1 ;  /* 0xffffffffff027424 */ /* 0x000fd800078e00ff */
[----:B------:R-:W-:Y:S05]  /*0ee0*/  @P0 BRA `(.L_x_12) ;  /* 0x00000004002c0947 */ /* 0x000fea0003800000 */
[----:B------:R-:W1:Y:S01]  /*0ef0*/  LDC.64 R26, c[0x0][0x628] ;  /* 0x00018a00ff1a7b82 */ /* 0x000e620000000a00 */
[----:B------:R-:W-:Y:S02]  /*0f00*/  IMAD.MOV.U32 R8, RZ, RZ, R18 ;  /* 0x000000ffff087224 */ /* 0x000fe400078e0012 */
[----:B------:R-:W-:-:S05]  /*0f10*/  IMAD.MOV.U32 R9, RZ, RZ, R17 ;  /* 0x000000ffff097224 */ /* 0x000fca00078e0011 */
[----:B------:R-:W2:Y:S08]  /*0f20*/  LDC R2, c[0x0][0x630] ;  /* 0x00018c00ff027b82 */ /* 0x000eb00000000800 */
[----:B------:R-:W3:Y:S01]  /*0f30*/  LDC.64 R28, c[0x0][0x620] ;  /* 0x00018800ff1c7b82 */ /* 0x000ee20000000a00 */
[----:B-1----:R-:W-:-:S04]  /*0f40*/  ISETP.NE.U32.AND P0, PT, R26, RZ, PT ;  /* 0x000000ff1a00720c */ /* 0x002fc80003f05070 */
[----:B------:R-:W-:-:S13]  /*0f50*/  ISETP.NE.AND.EX P0, PT, R27, RZ, PT, P0 ;  /* 0x000000ff1b00720c */ /* 0x000fda0003f05300 */
[----:B--23--:R-:W-:Y:S05]  /*0f60*/  @!P0 BRA `(.L_x_13) ;  /* 0x0000000000288947 */ /* 0x00cfea0003800000 */
[----:B0-----:R-:W0:Y:S02]  /*0f70*/  LDC R13, c[0x0][0x634] ;  /* 0x00018d00ff0d7b82 */ /* 0x001e240000000800 */
[----:B0-----:R-:W-:-:S05]  /*0f80*/  IADD3 R13, P0, R18, R13, RZ ;  /* 0x0000000d120d7210 */ /* 0x001fca0007f1e0ff */
[----:B------:R-:W-:-:S04]  /*0f90*/  IMAD.X R15, RZ, RZ, R17, P0 ;  /* 0x000000ffff0f7224 */ /* 0x000fc800000e0611 */
[----:B------:R-:W-:-:S04]  /*0fa0*/  IMAD.WIDE.U32 R8, R15, R26, RZ ;  /* 0x0000001a0f087225 */ /* 0x000fc800078e00ff */
[----:B------:R-:W-:-:S04]  /*0fb0*/  IMAD.WIDE.U32 R10, P0, R13, R27, R8 ;  /* 0x0000001b0d0a7225 */ /* 0x000fc80007800008 */
[----:B------:R-:W-:-:S04]  /*0fc0*/  IMAD.WIDE.U32 R8, R13, R26, RZ ;  /* 0x0000001a0d087225 */ /* 0x000fc800078e00ff */
[----:B------:R-:W-:Y:S01]  /*0fd0*/  IMAD.X R13, RZ, RZ, RZ, P0 ;  /* 0x000000ffff0d7224 */ /* 0x000fe200000e06ff */
[----:B------:R-:W-:Y:S01]  /*0fe0*/  IADD3 RZ, P0, R9, R10, RZ ;  /* 0x0000000a09ff7210 */ /* 0x000fe20007f1e0ff */
[----:B------:R-:W-:-:S04]  /*0ff0*/  IMAD.MOV.U32 R12, RZ, RZ, R11 ;  /* 0x000000ffff0c7224 */ /* 0x000fc800078e000b */
[----:B------:R-:W-:-:S08]  /*1000*/  IMAD.WIDE.U32.X R8, R15, R27, R12, P0 ;  /* 0x0000001b0f087225 */ /* 0x000fd000000e040c */
.L_x_13:
[----:B------:R-:W1:Y:S01]  /*1010*/  LDC.64 R32, c[0x0][0x640] ;  /* 0x00019000ff207b82 */ /* 0x000e620000000a00 */
[-C--:B------:R-:W-:Y:S01]  /*1020*/  SHF.R.U64 R30, R8, R2.reuse, R9 ;  /* 0x00000002081e7219 */ /* 0x080fe20000001209 */
[----:B------:R-:W-:Y:S01]  /*1030*/  IMAD.MOV.U32 R19, RZ, RZ, R17 ;  /* 0x000000ffff137224 */ /* 0x000fe200078e0011 */
[----:B------:R-:W-:Y:S02]  /*1040*/  SHF.R.U32.HI R2, RZ, R2, R9 ;  /* 0x00000002ff027219 */ /* 0x000fe40000011609 */
[----:B------:R-:W-:-:S03]  /*1050*/  IADD3 R11, P0, RZ, -R30, RZ ;  /* 0x8000001eff0b7210 */ /* 0x000fc60007f1e0ff */
[----:B------:R-:W2:Y:S02]  /*1060*/  LDC R10, c[0x0][0x618] ;  /* 0x00018600ff0a7b82 */ /* 0x000ea40000000800 */
[----:B------:R-:W-:-:S04]  /*1070*/  IMAD.X R9, RZ, RZ, ~R2, P0 ;  /* 0x000000ffff097224 */ /* 0x000fc800000e0e02 */
[-C--:B------:R-:W-:Y:S02]  /*1080*/  IMAD R2, R9, R28.reuse, RZ ;  /* 0x0000001c09027224 */ /* 0x080fe400078e02ff */
[----:B0-----:R-:W0:Y:S01]  /*1090*/  LDC R13, c[0x0][0x608] ;  /* 0x00018200ff0d7b82 */ /* 0x001e220000000800 */
[----:B------:R-:W-:-:S04]  /*10a0*/  IMAD.WIDE.U32 R8, R11, R28, R18 ;  /* 0x0000001c0b087225 */ /* 0x000fc800078e0012 */
[----:B------:R-:W-:Y:S02]  /*10b0*/  IMAD R11, R11, R29, R2 ;  /* 0x0000001d0b0b7224 */ /* 0x000fe400078e0202 */
[----:B------:R-:W-:Y:S01]  /*10c0*/  IMAD.MOV.U32 R2, RZ, RZ, -0x1 ;  /* 0xffffffffff027424 */ /* 0x000fe200078e00ff */
[----:B------:R-:W3:Y:S01]  /*10d0*/  LDC R31, c[0x0][0x658] ;  /* 0x00019600ff1f7b82 */ /* 0x000ee20000000800 */
[----:B------:R-:W-:Y:S01]  /*10e0*/  IMAD.IADD R9, R9, 0x1, R11 ;  /* 0x0000000109097824 */ /* 0x000fe200078e020b */
[----:B-1----:R-:W-:Y:S01]  /*10f0*/  ISETP.NE.U32.AND P0, PT, R32, RZ, PT ;  /* 0x000000ff2000720c */ /* 0x002fe20003f05070 */
[----:B------:R-:W-:-:S03]  /*1100*/  IMAD.MOV.U32 R28, RZ, RZ, 0x1 ;  /* 0x00000001ff1c7424 */ /* 0x000fc600078e00ff */
[----:B------:R-:W-:Y:S02]  /*1110*/  ISETP.NE.AND.EX P0, PT, R33, RZ, PT, P0 ;  /* 0x000000ff2100720c */ /* 0x000fe40003f05300 */
[----:B------:R-:W1:Y:S01]  /*1120*/  LDC R27, c[0x0][0x600] ;  /* 0x00018000ff1b7b82 */ /* 0x000e620000000800 */
[-CC-:B--2---:R-:W-:Y:S02]  /*1130*/  SHF.R.U64 R25, R8, R10.reuse, R9.reuse ;  /* 0x0000000a08197219 */ /* 0x184fe40000001209 */
[----:B------:R-:W-:-:S05]  /*1140*/  SHF.R.U32.HI R8, RZ, R10, R9 ;  /* 0x0000000aff087219 */ /* 0x000fca0000011609 */
[----:B------:R-:W2:Y:S01]  /*1150*/  LDC R22, c[0x0][0x648] ;  /* 0x00019200ff167b82 */ /* 0x000ea20000000800 */
[-CC-:B0-----:R-:W-:Y:S02]  /*1160*/  SHF.R.U64 R34, R25, R13.reuse, R8.reuse ;  /* 0x0000000d19227219 */ /* 0x181fe40000001208 */
[----:B------:R-:W-:-:S05]  /*1170*/  SHF.R.U32.HI R8, RZ, R13, R8 ;  /* 0x0000000dff087219 */ /* 0x000fca0000011608 */
[----:B------:R-:W0:Y:S01]  /*1180*/  LDC R26, c[0x0][0x638] ;  /* 0x00018e00ff1a7b82 */ /* 0x000e220000000800 */
[-CC-:B---3--:R-:W-:Y:S02]  /*1190*/  SHF.R.U64 R36, R34, R31.reuse, R8.reuse ;  /* 0x0000001f22247219 */ /* 0x188fe40000001208 */
[-C--:B------:R-:W-:Y:S02]  /*11a0*/  SHF.L.U32 R2, R2, R31.reuse, RZ ;  /* 0x0000001f02027219 */ /* 0x080fe400000006ff */
[----:B------:R-:W-:Y:S01]  /*11b0*/  SHF.R.U32.HI R9, RZ, R31, R8 ;  /* 0x0000001fff097219 */ /* 0x000fe20000011608 */
[----:B------:R-:W-:Y:S01]  /*11c0*/  IMAD.MOV.U32 R8, RZ, RZ, R36 ;  /* 0x000000ffff087224 */ /* 0x000fe200078e0024 */
[----:B------:R-:W-:Y:S01]  /*11d0*/  LOP3.LUT R15, RZ, R2, RZ, 0x33, !PT ;  /* 0x00000002ff0f7212 */ /* 0x000fe200078e33ff */
[----:B------:R-:W3:Y:S01]  /*11e0*/  LDC R29, c[0x0][0x610] ;  /* 0x00018400ff1d7b82 */ /* 0x000ee20000000800 */
[----:B------:R-:W-:Y:S05]  /*11f0*/  @!P0 BRA `(.L_x_14) ;  /* 0x0000000000288947 */ /* 0x000fea0003800000 */
[----:B------:R-:W4:Y:S02]  /*1200*/  LDC R13, c[0x0][0x64c] ;  /* 0x00019300ff0d7b82 */ /* 0x000f240000000800 */
[----:B----4-:R-:W-:-:S05]  /*1210*/  IADD3 R13, P0, R36, R13, RZ ;  /* 0x0000000d240d7210 */ /* 0x010fca0007f1e0ff */
        /* <DEDUP_REMOVED lines=8> */
.L_x_14:
[----:B--2---:R-:W-:Y:S01]  /*12a0*/  SHF.R.U64 R7, R8, R22, R9 ;  /* 0x0000001608077219 */ /* 0x004fe20000001209 */
[----:B-1----:R-:W-:Y:S01]  /*12b0*/  VIADD R8, R27, 0xffffffff ;  /* 0xffffffff1b087836 */ /* 0x002fe20000000000 */
[----:B------:R-:W-:Y:S01]  /*12c0*/  SHF.L.U32 R2, R28, R31, RZ ;  /* 0x0000001f1c027219 */ /* 0x000fe200000006ff */
[----:B------:R-:W-:Y:S01]  /*12d0*/  @P1 IMAD R20, R21, R24, R6 ;  /* 0x0000001815141224 */ /* 0x000fe200078e0206 */
[----:B------:R-:W-:Y:S01]  /*12e0*/  LOP3.LUT R15, R34, R15, RZ, 0xc0, !PT ;  /* 0x0000000f220f7212 */ /* 0x000fe200078ec0ff */
[----:B------:R-:W-:Y:S01]  /*12f0*/  IMAD.MOV R9, RZ, RZ, -R7 ;  /* 0x000000ffff097224 */ /* 0x000fe200078e0a07 */
[----:B------:R-:W-:Y:S01]  /*1300*/  LOP3.LUT R8, R25, R8, RZ, 0xc0, !PT ;  /* 0x0000000819087212 */ /* 0x000fe200078ec0ff */
[----:B------:R-:W-:Y:S02]  /*1310*/  IMAD.MOV.U32 R6, RZ, RZ, 0x1 ;  /* 0x00000001ff067424 */ /* 0x000fe400078e00ff */
[----:B------:R-:W-:Y:S02]  /*1320*/  IMAD R15, R2, R7, R15 ;  /* 0x00000007020f7224 */ /* 0x000fe400078e020f */
[----:B0-----:R-:W-:-:S02]  /*1330*/  IMAD R2, R9, R26, R36 ;  /* 0x0000001a09027224 */ /* 0x001fc400078e0224 */
[----:B---3--:R-:W-:Y:S02]  /*1340*/  IMAD R19, R15, R29, R20 ;  /* 0x0000001d0f137224 */ /* 0x008fe400078e0214 */
[--C-:B------:R-:W-:Y:S01]  /*1350*/  IMAD R2, R2, R27, R8.reuse ;  /* 0x0000001b02027224 */ /* 0x100fe200078e0208 */
[----:B------:R-:W-:-:S04]  /*1360*/  PRMT R8, R6, 0x7610, R8 ;  /* 0x0000761006087816 */ /* 0x000fc80000000008 */
[----:B------:R-:W-:Y:S02]  /*1370*/  SEL R22, R2, R19, !P1 ;  /* 0x0000001302167207 */ /* 0x000fe40004800000 */
[----:B------:R-:W-:Y:S01]  /*1380*/  SEL R19, R19, R2, !P1 ;  /* 0x0000000213137207 */ /* 0x000fe20004800000 */
[----:B------:R-:W-:-:S07]  /*1390*/  IMAD.MOV.U32 R2, RZ, RZ, R30 ;  /* 0x000000ffff027224 */ /* 0x000fce00078e001e */
.L_x_12:
[----:B------:R-:W-:Y:S05]  /*13a0*/  @!P2 BRA `(.L_x_15) ;  /* 0x00000000000ca947 */ /* 0x000fea0003800000 */
[----:B------:R-:W-:Y:S01]  /*13b0*/  UCGABAR_WAIT ;  /* 0x0000000000007dc7 */ /* 0x000fe20008000000 */
[----:B------:R-:W-:Y:S01]  /*13c0*/  CCTL.IVALL ;  /* 0x00000000ff00798f */ /* 0x000fe20002000000 */
[----:B------:R-:W-:Y:S05]  /*13d0*/  BRA `(.L_x_16) ;  /* 0x0000000000047947 */ /* 0x000fea0003800000 */
.L_x_15:
[----:B------:R-:W-:Y:S06]  /*13e0*/  BAR.SYNC.DEFER_BLOCKING 0x0 ;  /* 0x0000000000007b1d */ /* 0x000fec0000010000 */
.L_x_16:
[----:B------:R-:W-:Y:S05]  /*13f0*/  @!P4 BRA `(.L_x_17) ;  /* 0x000000900088c947 */ /* 0x000fea0003800000 */
[----:B------:R-:W-:-:S13]  /*1400*/  ISETP.GT.U32.AND P0, PT, R35, 0x1, PT ;  /* 0x000000012300780c */ /* 0x000fda0003f04070 */
[----:B------:R-:W-:Y:S05]  /*1410*/  @P0 EXIT ;  /* 0x000000000000094d */ /* 0x000fea0003800000 */
.L_x_18:
[----:B------:R-:W-:-:S08]  /*1420*/  NOP ;  /* 0x0000000000007918 */ /* 0x000fd00000000000 */
[----:B------:R-:W1:Y:S02]  /*1430*/  USETMAXREG.TRY_ALLOC.CTAPOOL UP0, 0xe8 ;  /* 0x000000e8000079c8 */ /* 0x000e640008000600 */
[----:B-1----:R-:W-:-:S13]  /*1440*/  PLOP3.LUT P0, PT, PT, PT, UP0, 0x80, 0x0 ;  /* 0x000000000000781c */ /* 0x002fda0003f0f008 */
[----:B------:R-:W-:Y:S05]  /*1450*/  @!P0 BRA `(.L_x_18) ;  /* 0xfffffffc00f08947 */ /* 0x000fea000383ffff */
[----:B------:R-:W-:-:S13]  /*1460*/  LOP3.LUT P0, RZ, R8, 0xff, RZ, 0xc0, !PT ;  /* 0x000000ff08ff7812 */ /* 0x000fda000780c0ff */
[----:B------:R-:W-:Y:S05]  /*1470*/  @!P0 EXIT ;  /* 0x000000000000894d */ /* 0x000fea0003800000 */
[----:B------:R-:W1:Y:S01]  /*1480*/  S2UR UR4, SR_CgaCtaId ;  /* 0x00000000000479c3 */ /* 0x000e620000008800 */
[----:B------:R-:W-:Y:S01]  /*1490*/  VIADD R14, R14, 0xffffffff ;  /* 0xffffffff0e0e7836 */ /* 0x000fe20000000000 */
[CC--:B------:R-:W-:Y:S01]  /*14a0*/  LEA.HI R4, R0.reuse, R3.reuse, RZ, 0x2 ;  /* 0x0000000300047211 */ /* 0x0c0fe200078f10ff */
[----:B------:R-:W-:Y:S01]  /*14b0*/  UMOV UR41, 0x400 ;  /* 0x0000040000297882 */ /* 0x000fe20000000000 */
[----:B------:R-:W-:Y:S01]  /*14c0*/  LEA.HI R0, R0, R3, RZ, 0x5 ;  /* 0x0000000300007211 */ /* 0x000fe200078f28ff */
[----:B------:R-:W-:Y:S01]  /*14d0*/  UISETP.LT.AND UP0, UPT, UR40, 0x1, UPT ;  /* 0x000000012800788c */ /* 0x000fe2000bf01270 */
[----:B------:R-:W-:Y:S01]  /*14e0*/  R2UR UR42, R14 ;  /* 0x000000000e2a72ca */ /* 0x000fe200000e0000 */
[----:B------:R-:W-:Y:S01]  /*14f0*/  USHF.L.U32 UR44, UR40, 0x1, URZ ;  /* 0x00000001282c7899 */ /* 0x000fe2000800063f */
[--C-:B------:R-:W-:Y:S01]  /*1500*/  SHF.R.S32.HI R156, RZ, 0x2, R4.reuse ;  /* 0x00000002ff9c7819 */ /* 0x100fe20000011404 */
[----:B------:R-:W-:Y:S01]  /*1510*/  USEL UR43, UR40, 0x1, UP0 ;  /* 0x00000001282b7887 */ /* 0x000fe20008000000 */
[----:B------:R-:W-:-:S02]  /*1520*/  SHF.R.S32.HI R5, RZ, 0x1f, R4 ;  /* 0x0000001fff057819 */ /* 0x000fc40000011404 */
[----:B------:R-:W-:Y:S01]  /*1530*/  LOP3.LUT R158, R4, 0xfffffffc, RZ, 0xc0, !PT ;  /* 0xfffffffc049e7812 */ /* 0x000fe200078ec0ff */
[----:B------:R-:W-:Y:S01]  /*1540*/  UIADD3 UR43, -UR43, UR40, URZ ;  /* 0x000000282b2b7290 */ /* 0x000fe2000fffe13f */
[----:B------:R-:W-:Y:S02]  /*1550*/  LEA.HI R5, R5, R156, RZ, 0x3 ;  /* 0x0000009c05057211 */ /* 0x000fe400078f18ff */
[----:B------:R-:W-:Y:S01]  /*1560*/  ISETP.NE.AND P0, PT, R14, RZ, PT ;  /* 0x000000ff0e00720c */ /* 0x000fe20003f05270 */
[----:B------:R-:W-:Y:S01]  /*1570*/  IMAD.IADD R158, R3, 0x1, -R158 ;  /* 0x00000001039e7824 */ /* 0x000fe200078e0a9e */
[----:B------:R-:W-:Y:S01]  /*1580*/  LOP3.LUT R5, R5, 0xfffffff8, RZ, 0xc0, !PT ;  /* 0xfffffff805057812 */ /* 0x000fe200078ec0ff */
[----:B------:R-:W-:Y:S01]  /*1590*/  USHF.L.U32 UR42, UR42, 0x3, URZ ;  /* 0x000000032a2a7899 */ /* 0x000fe2000800063f */
[----:B------:R-:W-:Y:S02]  /*15a0*/  LOP3.LUT R176, R16, 0x1, RZ, 0xfc, !PT ;  /* 0x0000000110b07812 */ /* 0x000fe400078efcff */
[----:B------:R-:W-:Y:S01]  /*15b0*/  SEL R177, RZ, 0x1, P0 ;  /* 0x00000001ffb17807 */ /* 0x000fe20000000000 */
[----:B------:R-:W-:Y:S01]  /*15c0*/  IMAD.IADD R156, R156, 0x1, -R5 ;  /* 0x000000019c9c7824 */ /* 0x000fe200078e0a05 */
[----:B-1----:R-:W-:Y:S01]  /*15d0*/  ULEA UR41, UR4, UR41, 0x18 ;  /* 0x0000002904297291 */ /* 0x002fe2000f8ec03f */
[----:B------:R-:W-:Y:S01]  /*15e0*/  SHF.R.S32.HI R5, RZ, 0x5, R0 ;  /* 0x00000005ff057819 */ /* 0x000fe20000011400 */
[----:B------:R-:W-:Y:S01]  /*15f0*/  IMAD.U32 R160, RZ, RZ, UR42 ;  /* 0x0000002affa07e24 */ /* 0x000fe2000f8e00ff */
[----:B------:R-:W-:Y:S01]  /*1600*/  ULDC UR4, c[0x0][0x284] ;  /* 0x0000a10000047ab9 */ /* 0x000fe20000000800 */
[----:B------:R-:W-:Y:S01]  /*1610*/  UIADD3 UR45, UR41, 0x60, URZ ;  /* 0x00000060292d7890 */ /* 0x000fe2000fffe03f */
[--C-:B------:R-:W-:Y:S01]  /*1620*/  SHF.R.S32.HI R157, RZ, 0x1f, R156.reuse ;  /* 0x0000001fff9d7819 */ /* 0x100fe2000001149c */
[----:B------:R-:W-:Y:S01]  /*1630*/  IMAD R163, R5, -0x10, -R156 ;  /* 0xfffffff005a37824 */ /* 0x000fe200078e0a9c */
[----:B------:R-:W-:-:S02]  /*1640*/  LOP3.LUT R162, R160, 0x8, RZ, 0xc0, !PT ;  /* 0x00000008a0a27812 */ /* 0x000fc400078ec0ff */
[----:B------:R-:W-:Y:S01]  /*1650*/  LOP3.LUT R160, R160, 0x8, RZ, 0xc, !PT ;  /* 0x00000008a0a07812 */ /* 0x000fe200078e0cff */
[----:B------:R-:W-:Y:S01]  /*1660*/  IMAD.U32 R159, RZ, RZ, UR45 ;  /* 0x0000002dff9f7e24 */ /* 0x000fe2000f8e00ff */
[----:B------:R-:W-:Y:S01]  /*1670*/  LOP3.LUT R162, R162, 0x18, RZ, 0x3c, !PT ;  /* 0x00000018a2a27812 */ /* 0x000fe200078e3cff */
[----:B------:R-:W-:-:S04]  /*1680*/  IMAD.WIDE R156, R5, 0x10, R156 ;  /* 0x00000010059c7825 */ /* 0x000fc800078e029c */
[----:B------:R-:W-:Y:S02]  /*1690*/  VIADD R161, R159, UR42 ;  /* 0x0000002a9fa17c36 */ /* 0x000fe40008000000 */
[----:B------:R-:W-:-:S07]  /*16a0*/  VIADD R163, R163, UR4 ;  /* 0x00000004a3a37c36 */ /* 0x000fce0008000000 */
.L_x_294:
[----:B------:R-:W-:Y:S01]  /*16b0*/  SHF.L.U32 R0, R177, 0x1f, RZ ;  /* 0x0000001fb1007819 */ /* 0x000fe200000006ff */
[----:B------:R-:W-:Y:S02]  /*16c0*/  ULDC UR4, c[0x0][0x28c] ;  /* 0x0000a30000047ab9 */ /* 0x000fe40000000800 */
[----:B------:R-:W-:Y:S01]  /*16d0*/  ISETP.LT.AND P1, PT, RZ, UR4, PT ;  /* 0x00000004ff007c0c */ /* 0x000fe2000bf21270 */
[----:B------:R-:W1:Y:S02]  /*16e0*/  SYNCS.PHASECHK.TRANS64.TRYWAIT P0, [R159+UR42], R0 ;  /* 0x000000009f0075a7 */ /* 0x000e64000800016a */
[----:B01-34-:R-:W-:Y:S10]  /*16f0*/  @!P0 BRA `(.L_x_19) ;  /* 0x000000a000008947 */ /* 0x01bff40003800000 */
.L_x_317:
[----:B------:R-:W-:Y:S05]  /*1700*/  @P1 BRA `(.L_x_20) ;  /* 0x0000000000401947 */ /* 0x000fea0003800000 */
[----:B-1----:R-:W-:Y:S01]  /*1710*/  MOV R0, 0x0 ;  /* 0x0000000000007802 */ /* 0x002fe20000000f00 */
[----:B------:R-:W-:Y:S01]  /*1720*/  ULDC.64 UR4, c[0x4][0x68] ;  /* 0x01001a0000047ab9 */ /* 0x000fe20000000a00 */
[----:B------:R-:W-:Y:S01]  /*1730*/  ULDC.64 UR6, c[0x4][0x8] ;  /* 0x0100020000067ab9 */ /* 0x000fe20000000a00 */
[----:B------:R-:W-:Y:S01]  /*1740*/  IMAD.U32 R4, RZ, RZ, UR4 ;  /* 0x00000004ff047e24 */ /* 0x000fe2000f8e00ff */
[----:B------:R1:W2:Y:S01]  /*1750*/  LDC.64 R14, c[0x4][R0] ;  /* 0x01000000000e7b82 */ /* 0x0002a20000000a00 */
[----:B------:R-:W-:Y:S01]  /*1760*/  IMAD.U32 R5, RZ, RZ, UR5 ;  /* 0x00000005ff057e24 */ /* 0x000fe2000f8e00ff */
[----:B------:R-:W-:Y:S01]  /*1770*/  ULDC.64 UR4, c[0x4][0x70] ;  /* 0x01001c0000047ab9 */ /* 0x000fe20000000a00 */
[----:B------:R-:W-:Y:S02]  /*1780*/  IMAD.U32 R10, RZ, RZ, UR6 ;  /* 0x00000006ff0a7e24 */ /* 0x000fe4000f8e00ff */
[----:B------:R-:W-:Y:S02]  /*1790*/  IMAD.U32 R6, RZ, RZ, UR4 ;  /* 0x00000004ff067e24 */ /* 0x000fe4000f8e00ff */
[----:B------:R-:W-:-:S02]  /*17a0*/  IMAD.U32 R7, RZ, RZ, UR5 ;  /* 0x00000005ff077e24 */ /* 0x000fc4000f8e00ff */
[----:B------:R-:W-:Y:S02]  /*17b0*/  IMAD.U32 R11, RZ, RZ, UR7 ;  /* 0x00000007ff0b7e24 */ /* 0x000fe4000f8e00ff */
[----:B------:R-:W-:Y:S02]  /*17c0*/  IMAD.MOV.U32 R8, RZ, RZ, 0x1e1 ;  /* 0x000001e1ff087424 */ /* 0x000fe400078e00ff */
[----:B0-----:R-:W-:Y:S02]  /*17d0*/  IMAD.MOV.U32 R12, RZ, RZ, 0x1 ;  /* 0x00000001ff0c7424 */ /* 0x001fe400078e00ff */
[----:B-1----:R-:W-:-:S07]  /*17e0*/  IMAD.MOV.U32 R13, RZ, RZ, RZ ;  /* 0x000000ffff0d7224 */ /* 0x002fce00078e00ff */
[----:B------:R-:W-:-:S07]  /*17f0*/  LEPC R20, `(.L_x_20) ;  /* 0x000000001014794e */ /* 0x000fce0000000000 */
[----:B--2--5:R-:W-:Y:S05]  /*1800*/  CALL.ABS.NOINC R14 ;  /* 0x000000000e007343 */ /* 0x024fea0003c00000 */
.L_x_20:
[----:B------:R-:W-:-:S13]  /*1810*/  ISETP.NE.AND P0, PT, R176, 0x3, PT ;  /* 0x00000003b000780c */ /* 0x000fda0003f05270 */
[----:B------:R-:W-:Y:S05]  /*1820*/  @!P0 BRA `(.L_x_21) ;  /* 0x0000000000048947 */ /* 0x000fea0003800000 */
[----:B------:R-:W-:Y:S01]  /*1830*/  BPT.TRAP 0x1 ;  /* 0x000000040000795c */ /* 0x000fe20000300000 */
.L_x_21:
[----:B------:R-:W-:Y:S02]  /*1840*/  IMAD.U32 R3, RZ, RZ, UR38 ;  /* 0x00000026ff037e24 */ /* 0x000fe4000f8e00ff */
[----:B-1----:R-:W-:-:S03]  /*1850*/  IMAD.U32 R0, RZ, RZ, UR39 ;  /* 0x00000027ff007e24 */ /* 0x002fc6000f8e00ff */
[----:B------:R-:W-:Y:S02]  /*1860*/  LEA R3, R3, UR41, 0x3 ;  /* 0x0000002903037c11 */ /* 0x000fe4000f8e18ff */
[----:B------:R-:W-:-:S04]  /*1870*/  SHF.L.U32 R0, R0, 0x1f, RZ ;  /* 0x0000001f00007819 */ /* 0x000fc800000006ff */
[----:B------:R1:W2:Y:S01]  /*1880*/  SYNCS.PHASECHK.TRANS64.TRYWAIT P1, [R3+URZ], R0 ;  /* 0x00000000030075a7 */ /* 0x0002a2000802017f */
[----:B------:R-:W-:Y:S05]  /*1890*/  @!P0 BRA `(.L_x_22) ;  /* 0x0000000000048947 */ /* 0x000fea0003800000 */
[----:B------:R-:W-:Y:S01]  /*18a0*/  BPT.TRAP 0x1 ;  /* 0x000000040000795c */ /* 0x000fe20000300000 */
.L_x_22:
[----:B------:R-:W-:-:S05]  /*18b0*/  IMAD.U32 R4, RZ, RZ, UR43 ;  /* 0x0000002bff047e24 */ /* 0x000fca000f8e00ff */
[----:B------:R-:W-:Y:S01]  /*18c0*/  ISETP.GE.AND P2, PT, R4, 0x1, PT ;  /* 0x000000010400780c */ /* 0x000fe20003f46270 */
[----:B--2---:R-:W-:-:S12]  /*18d0*/  @P1 BRA `(.L_x_23) ;  /* 0x0000000000081947 */ /* 0x004fd80003800000 */
[----:B------:R-:W2:Y:S02]  /*18e0*/  SYNCS.PHASECHK.TRANS64.TRYWAIT P1, [R3+URZ], R0 ;  /* 0x00000000030075a7 */ /* 0x000ea4000802017f */
[----:B--2---:R-:W-:Y:S05]  /*18f0*/  @!P1 BRA `(.L_x_24) ;  /* 0x0000009c00949947 */ /* 0x004fea0003800000 */
.L_x_23:
[----:B------:R-:W-:Y:S05]  /*1900*/  WARPSYNC.ALL ;  /* 0x0000000000007948 */ /* 0x000fea0003800000 */
[----:B------:R-:W-:Y:S01]  /*1910*/  UIADD3 UR4, UR41, 0x180, URZ ;  /* 0x0000018029047890 */ /* 0x000fe2000fffe03f */
[----:B------:R-:W-:Y:S01]  /*1920*/  WARPGROUP.ARRIVE ;  /* 0x00000000000079c5 */ /* 0x000fe20000000000 */
[----:B------:R-:W-:Y:S02]  /*1930*/  UIADD3 UR5, UR41, 0xa180, URZ ;  /* 0x0000a18029057890 */ /* 0x000fe4000fffe03f */
[----:B------:R-:W-:Y:S02]  /*1940*/  USHF.R.U32.HI UR4, URZ, 0x4, UR4 ;  /* 0x000000043f047899 */ /* 0x000fe40008011604 */
[----:B------:R-:W-:-:S02]  /*1950*/  USHF.R.U32.HI UR5, URZ, 0x4, UR5 ;  /* 0x000000043f057899 */ /* 0x000fc40008011605 */
[----:B------:R-:W-:Y:S02]  /*1960*/  ULOP3.LUT UR4, UR4, 0x3fff, URZ, 0xc0, !UPT ;  /* 0x00003fff04047892 */ /* 0x000fe4000f8ec03f */
[----:B------:R-:W-:Y:S02]  /*1970*/  ULOP3.LUT UR5, UR5, 0x3fff, URZ, 0xc0, !UPT ;  /* 0x00003fff05057892 */ /* 0x000fe4000f8ec03f */
[----:B------:R-:W-:Y:S02]  /*1980*/  ULOP3.LUT UR8, UR4, 0x10000, URZ, 0xfc, !UPT ;  /* 0x0001000004087892 */ /* 0x000fe4000f8efc3f */
[----:B------:R-:W-:Y:S02]  /*1990*/  ULOP3.LUT UR9, UR5, 0x10000, URZ, 0xfc, !UPT ;  /* 0x0001000005097892 */ /* 0x000fe4000f8efc3f */
[----:B------:R-:W-:Y:S02]  /*19a0*/  ULEA UR10, UR38, UR8, 0x9 ;  /* 0x00000008260a7291 */ /* 0x000fe4000f8e483f */
[----:B------:R-:W-:Y:S01]  /*19b0*/  ULEA UR11, UR38, UR9, 0xb ;  /* 0x00000009260b7291 */ /* 0x000fe2000f8e583f */
[----:B------:R-:W-:Y:S01]  /*19c0*/  UMOV UR5, 0x40000040 ;  /* 0x4000004000057882 */ /* 0x000fe20000000000 */
[----:B------:R-:W-:-:S03]  /*19d0*/  UMOV UR7, 0x40000040 ;  /* 0x4000004000077882 */ /* 0x000fc60000000000 */
[----:B------:R-:W-:Y:S02]  /*19e0*/  UMOV UR4, UR10 ;  /* 0x0000000a00047c82 */ /* 0x000fe40008000000 */
[----:B------:R-:W-:Y:S02]  /*19f0*/  UMOV UR6, UR11 ;  /* 0x0000000b00067c82 */ /* 0x000fe40008000000 */
[----:B------:R-:W-:Y:S01]  /*1a00*/  HGMMA.64x256x8.F32.TF32 R24, gdesc[UR4], RZ, !UPT, gsb0 ;  /* 0x07e00000041879f0 */ /* 0x000fe2000c0028ff */
[----:B------:R-:W-:Y:S02]  /*1a10*/  UIADD3 UR4, UR10, 0x2, URZ ;  /* 0x000000020a047890 */ /* 0x000fe4000fffe03f */
[----:B------:R-:W-:Y:S01]  /*1a20*/  UIADD3 UR6, UR11, 0x2, URZ ;  /* 0x000000020b067890 */ /* 0x000fe2000fffe03f */
[----:B------:R-:W-:Y:S01]  /*1a30*/  UMOV UR5, 0x40000040 ;  /* 0x4000004000057882 */ /* 0x000fe20000000000 */
[----:B------:R-:W-:Y:S01]  /*1a40*/  UMOV UR7, 0x40000040 ;  /* 0x4000004000077882 */ /* 0x000fe20000000000 */
[----:B------:R-:W-:-:S02]  /*1a50*/  WARPGROUP.DEPBAR.LE gsb0, 0x0 ;  /* 0x00008000000079c5 */ /* 0x000fc40000010000 */
[----:B------:R-:W-:-:S15]  /*1a60*/  WARPGROUP.ARRIVE ;  /* 0x00000000000079c5 */ /* 0x000fde0000000000 */
[----:B------:R-:W-:-:S05]  /*1a70*/  NOP ;  /* 0x0000000000007918 */ /* 0x000fca0000000000 */
[----:B------:R-:W-:Y:S01]  /*1a80*/  HGMMA.64x256x8.F32.TF32 R24, gdesc[UR4], R24, gsb0 ;  /* 0x07e00000041879f0 */ /* 0x000fe20008002818 */
[----:B------:R-:W-:Y:S02]  /*1a90*/  UIADD3 UR4, UR10, 0x4, URZ ;  /* 0x000000040a047890 */ /* 0x000fe4000fffe03f */
[----:B------:R-:W-:Y:S01]  /*1aa0*/  UIADD3 UR6, UR11, 0x4, URZ ;  /* 0x000000040b067890 */ /* 0x000fe2000fffe03f */
[----:B------:R-:W-:Y:S01]  /*1ab0*/  UMOV UR5, 0x40000040 ;  /* 0x4000004000057882 */ /* 0x000fe20000000000 */
[----:B------:R-:W-:Y:S01]  /*1ac0*/  UMOV UR7, 0x40000040 ;  /* 0x4000004000077882 */ /* 0x000fe20000000000 */
[----:B------:R-:W-:Y:S02]  /*1ad0*/  WARPGROUP.DEPBAR.LE gsb0, 0x0 ;  /* 0x00008000000079c5 */ /* 0x000fe40000010000 */
        /* <DEDUP_REMOVED lines=10> */
[----:B------:R-:W-:Y:S03]  /*1b80*/  HGMMA.64x256x8.F32.TF32 R24, gdesc[UR4], R24, gsb0 ;  /* 0x07e00000041879f0 */ /* 0x000fe60008002818 */
[----:B------:R-:W-:Y:S02]  /*1b90*/  WARPGROUP.DEPBAR.LE gsb0, 0x0 ;  /* 0x00008000000079c5 */ /* 0x000fe40000010000 */
[----:B------:R-:W-:Y:S05]  /*1ba0*/  @!P2 BRA `(.L_x_25) ;  /* 0x000000040020a947 */ /* 0x000fea0003800000 */
[----:B------:R-:W-:Y:S01]  /*1bb0*/  UIADD3 UR4, UR38, 0x1, URZ ;  /* 0x0000000126047890 */ /* 0x000fe2000fffe03f */
[----:B-12---:R-:W-:Y:S02]  /*1bc0*/  IMAD.U32 R0, RZ, RZ, UR43 ;  /* 0x0000002bff007e24 */ /* 0x006fe4000f8e00ff */
[----:B------:R-:W-:Y:S01]  /*1bd0*/  IMAD.U32 R3, RZ, RZ, UR38 ;  /* 0x00000026ff037e24 */ /* 0x000fe2000f8e00ff */
[----:B------:R-:W-:-:S04]  /*1be0*/  UISETP.NE.AND UP0, UPT, UR4, 0x5, UPT ;  /* 0x000000050400788c */ /* 0x000fc8000bf05270 */
[----:B------:R-:W-:Y:S02]  /*1bf0*/  USEL UR5, URZ, 0x1, UP0 ;  /* 0x000000013f057887 */ /* 0x000fe40008000000 */
[----:B------:R-:W-:Y:S02]  /*1c00*/  USEL UR10, UR4, URZ, UP0 ;  /* 0x0000003f040a7287 */ /* 0x000fe40008000000 */
[----:B------:R-:W-:-:S06]  /*1c10*/  ULOP3.LUT UR5, UR39, UR5, URZ, 0x3c, !UPT ;  /* 0x0000000527057292 */ /* 0x000fcc000f8e3c3f */
[----:B------:R-:W-:-:S07]  /*1c20*/  IMAD.U32 R6, RZ, RZ, UR5 ;  /* 0x00000005ff067e24 */ /* 0x000fce000f8e00ff */
.L_x_32:
[----:B------:R-:W-:Y:S05]  /*1c30*/  @!P0 BRA `(.L_x_26) ;  /* 0x0000000000048947 */ /* 0x000fea0003800000 */
[----:B------:R-:W-:Y:S01]  /*1c40*/  BPT.TRAP 0x1 ;  /* 0x000000040000795c */ /* 0x000fe20000300000 */
.L_x_26:
[----:B------:R-:W-:Y:S01]  /*1c50*/  ULEA UR4, UR10, UR41, 0x3 ;  /* 0x000000290a047291 */ /* 0x000fe2000f8e183f */
[----:B------:R-:W-:-:S08]  /*1c60*/  SHF.L.U32 R4, R6, 0x1f, RZ ;  /* 0x0000001f06047819 */ /* 0x000fd000000006ff */
[----:B------:R1:W2:Y:S01]  /*1c70*/  SYNCS.PHASECHK.TRANS64.TRYWAIT P1, [UR4], R4 ;  /* 0x00000004ff0075a7 */ /* 0x0002a20008020144 */
[----:B------:R-:W-:Y:S05]  /*1c80*/  @!P0 BRA `(.L_x_27) ;  /* 0x0000000000048947 */ /* 0x000fea0003800000 */
[----:B------:R-:W-:Y:S01]  /*1c90*/  BPT.TRAP 0x1 ;  /* 0x000000040000795c */ /* 0x000fe20000300000 */
.L_x_27:
[----:B--2---:R-:W-:Y:S05]  /*1ca0*/  @P1 BRA `(.L_x_28) ;  /* 0x0000000000081947 */ /* 0x004fea0003800000 */
[----:B------:R-:W2:Y:S02]  /*1cb0*/  SYNCS.PHASECHK.TRANS64.TRYWAIT P1, [UR4], R4 ;  /* 0x00000004ff0075a7 */ /* 0x000ea40008020144 */
[----:B--2---:R-:W-:Y:S05]  /*1cc0*/  @!P1 BRA `(.L_x_29) ;  /* 0x0000009800b49947 */ /* 0x004fea0003800000 */
.L_x_28:
[----:B------:R-:W-:Y:S01]  /*1cd0*/  ULEA UR11, UR10, UR8, 0x9 ;  /* 0x000000080a0b7291 */ /* 0x000fe2000f8e483f */
[----:B------:R-:W-:Y:S01]  /*1ce0*/  WARPGROUP.ARRIVE ;  /* 0x00000000000079c5 */ /* 0x000fe20000000000 */
[----:B------:R-:W-:Y:S01]  /*1cf0*/  ULEA UR12, UR10, UR9, 0xb ;  /* 0x000000090a0c7291 */ /* 0x000fe2000f8e583f */
[----:B------:R-:W-:Y:S01]  /*1d00*/  UMOV UR5, 0x40000040 ;  /* 0x4000004000057882 */ /* 0x000fe20000000000 */
[----:B------:R-:W-:-:S03]  /*1d10*/  UMOV UR7, 0x40000040 ;  /* 0x4000004000077882 */ /* 0x000fc60000000000 */
[----:B------:R-:W-:Y:S02]  /*1d20*/  UMOV UR4, UR11 ;  /* 0x0000000b00047c82 */ /* 0x000fe40008000000 */
[----:B------:R-:W-:Y:S02]  /*1d30*/  UMOV UR6, UR12 ;  /* 0x0000000c00067c82 */ /* 0x000fe40008000000 */
[----:B------:R-:W-:Y:S01]  /*1d40*/  HGMMA.64x256x8.F32.TF32 R24, gdesc[UR4], R24, gsb0 ;  /* 0x07e00000041879f0 */ /* 0x000fe20008002818 */
        /* <DEDUP_REMOVED lines=26> */
[----:B------:R-:W-:Y:S01]  /*1ef0*/  BPT.TRAP 0x1 ;  /* 0x000000040000795c */ /* 0x000fe20000300000 */
.L_x_30:
[----:B------:R-:W-:-:S13]  /*1f00*/  ISETP.NE.AND P1, PT, R153, RZ, PT ;  /* 0x000000ff9900720c */ /* 0x000fda0003f25270 */
[----:B-12---:R-:W-:-:S05]  /*1f10*/  @P1 LEA R4, R3, UR41, 0x3 ;  /* 0x0000002903041c11 */ /* 0x006fca000f8e18ff */
[----:B------:R-:W-:-:S05]  /*1f20*/  @P1 VIADD R5, R4, 0x28 ;  /* 0x0000002804051836 */ /* 0x000fca0000000000 */
[----:B------:R-:W-:-:S04]  /*1f30*/  @P1 PRMT R5, R152, 0x654, R5 ;  /* 0x0000065498051816 */ /* 0x000fc80000000005 */
[----:B------:R1:W-:Y:S01]  /*1f40*/  @P1 SYNCS.ARRIVE.TRANS64.RED.A1T0 RZ, [R5+URZ], RZ ;  /* 0x000000ff05ff19a7 */ /* 0x0003e2000810043f */
[----:B------:R-:W-:-:S13]  /*1f50*/  ISETP.GT.U32.AND P1, PT, R16, 0x1, PT ;  /* 0x000000011000780c */ /* 0x000fda0003f24070 */
[----:B-1----:R-:W-:Y:S05]  /*1f60*/  @P1 BRA `(.L_x_31) ;  /* 0x0000000000041947 */ /* 0x002fea0003800000 */
[----:B------:R-:W-:Y:S01]  /*1f70*/  BPT.TRAP 0x1 ;  /* 0x000000040000795c */ /* 0x000fe20000300000 */
.L_x_31:
[----:B------:R-:W-:Y:S01]  /*1f80*/  UIADD3 UR10, UR10, 0x1, URZ ;  /* 0x000000010a0a7890 */ /* 0x000fe2000fffe03f */
[C---:B------:R-:W-:Y:S01]  /*1f90*/  ISETP.GT.AND P2, PT, R0.reuse, 0x1, PT ;  /* 0x000000010000780c */ /* 0x040fe20003f44270 */
[----:B------:R-:W-:Y:S02]  /*1fa0*/  VIADD R3, R3, 0x1 ;  /* 0x0000000103037836 */ /* 0x000fe40000000000 */
[----:B------:R-:W-:Y:S01]  /*1fb0*/  UISETP.NE.AND UP0, UPT, UR10, 0x5, UPT ;  /* 0x000000050a00788c */ /* 0x000fe2000bf05270 */
[----:B------:R-:W-:Y:S02]  /*1fc0*/  VIADD R0, R0, 0xffffffff ;  /* 0xffffffff00007836 */ /* 0x000fe40000000000 */
[C---:B------:R-:W-:Y:S01]  /*1fd0*/  ISETP.NE.AND P1, PT, R3.reuse, 0x5, PT ;  /* 0x000000050300780c */ /* 0x040fe20003f25270 */
[----:B------:R-:W-:Y:S02]  /*1fe0*/  USEL UR4, URZ, 0x1, UP0 ;  /* 0x000000013f047887 */ /* 0x000fe40008000000 */
[----:B------:R-:W-:Y:S01]  /*1ff0*/  USEL UR10, UR10, URZ, UP0 ;  /* 0x0000003f0a0a7287 */ /* 0x000fe20008000000 */
[----:B------:R-:W-:-:S03]  /*2000*/  SEL R3, R3, RZ, P1 ;  /* 0x000000ff03037207 */ /* 0x000fc60000800000 */
[----:B------:R-:W-:Y:S01]  /*2010*/  LOP3.LUT R6, R6, UR4, RZ, 0x3c, !PT ;  /* 0x0000000406067c12 */ /* 0x000fe2000f8e3cff */
[----:B------:R-:W-:Y:S07]  /*2020*/  @P2 BRA `(.L_x_32) ;  /* 0xfffffffc00002947 */ /* 0x000fee000383ffff */
.L_x_25:
[----:B-12---:R-:W1:Y:S01]  /*2030*/  LDC R0, c[0x0][0x28c] ;  /* 0x0000a300ff007b82 */ /* 0x006e620000000800 */
[----:B------:R2:W-:Y:S01]  /*2040*/  SYNCS.ARRIVE.TRANS64.A1T0 RZ, [R160+UR45], RZ ;  /* 0x000000ffa0ff79a7 */ /* 0x0005e2000810002d */
[----:B-1----:R-:W-:-:S13]  /*2050*/  ISETP.GE.AND P1, PT, R0, 0x1, PT ;  /* 0x000000010000780c */ /* 0x002fda0003f26270 */
[----:B--2---:R-:W-:Y:S05]  /*2060*/  @!P1 BRA `(.L_x_33) ;  /* 0x0000000000449947 */ /* 0x004fea0003800000 */
[----:B------:R-:W-:Y:S05]  /*2070*/  @!P0 BRA `(.L_x_34) ;  /* 0x0000000000048947 */ /* 0x000fea0003800000 */
[----:B------:R-:W-:Y:S01]  /*2080*/  BPT.TRAP 0x1 ;  /* 0x000000040000795c */ /* 0x000fe20000300000 */
.L_x_34:
[----:B------:R-:W-:-:S13]  /*2090*/  ISETP.NE.AND P0, PT, R153, RZ, PT ;  /* 0x000000ff9900720c */ /* 0x000fda0003f05270 */
[----:B------:R-:W-:-:S05]  /*20a0*/  VOTEU.ANY UP0, P0 ;  /* 0x00000000003f7886 */ /* 0x000fca0000000100 */
[----:B------:R-:W-:-:S06]  /*20b0*/  @UP0 UIADD3 UR4, UR43, UR38, URZ ;  /* 0x000000262b040290 */ /* 0x000fcc000fffe03f */
[----:B------:R-:W-:Y:S02]  /*20c0*/  IMAD.U32 R4, RZ, RZ, UR4 ;  /* 0x00000004ff047e24 */ /* 0x000fe4000f8e00ff */
[----:B------:R-:W-:Y:S02]  /*20d0*/  IMAD.U32 R3, RZ, RZ, UR4 ;  /* 0x00000004ff037e24 */ /* 0x000fe4000f8e00ff */
[----:B------:R-:W-:-:S05]  /*20e0*/  @P0 IMAD.WIDE.U32 R4, R4, -0x33333333, RZ ;  /* 0xcccccccd04040825 */ /* 0x000fca00078e00ff */
[----:B------:R-:W-:-:S05]  /*20f0*/  @P0 SHF.R.U32.HI R0, RZ, 0x2, R5 ;  /* 0x00000002ff000819 */ /* 0x000fca0000011605 */
[----:B------:R-:W-:-:S05]  /*2100*/  @P0 IMAD R0, R0, -0x5, R3 ;  /* 0xfffffffb00000824 */ /* 0x000fca00078e0203 */
[----:B------:R-:W-:-:S05]  /*2110*/  @P0 LEA R0, R0, UR41, 0x3 ;  /* 0x0000002900000c11 */ /* 0x000fca000f8e18ff */
[----:B------:R-:W-:-:S05]  /*2120*/  @P0 VIADD R3, R0, 0x28 ;  /* 0x0000002800030836 */ /* 0x000fca0000000000 */
[----:B------:R-:W-:-:S04]  /*2130*/  @P0 PRMT R3, R152, 0x654, R3 ;  /* 0x0000065498030816 */ /* 0x000fc80000000003 */
[----:B------:R1:W-:Y:S01]  /*2140*/  @P0 SYNCS.ARRIVE.TRANS64.RED.A1T0 RZ, [R3+URZ], RZ ;  /* 0x000000ff03ff09a7 */ /* 0x0003e2000810043f */
[----:B------:R-:W-:-:S13]  /*2150*/  ISETP.GT.U32.AND P0, PT, R16, 0x1, PT ;  /* 0x000000011000780c */ /* 0x000fda0003f04070 */
[----:B-1----:R-:W-:Y:S05]  /*2160*/  @P0 BRA `(.L_x_33) ;  /* 0x0000000000040947 */ /* 0x002fea0003800000 */
[----:B------:R-:W-:Y:S01]  /*2170*/  BPT.TRAP 0x1 ;  /* 0x000000040000795c */ /* 0x000fe20000300000 */
.L_x_33:
[----:B------:R-:W-:Y:S01]  /*2180*/  SHF.L.U32 R0, R177, 0x1f, RZ ;  /* 0x0000001fb1007819 */ /* 0x000fe200000006ff */
[----:B------:R-:W-:Y:S01]  /*2190*/  UIADD3 UR38, UR44, UR38, URZ ;  /* 0x000000262c267290 */ /* 0x000fe2000fffe03f */
[----:B------:R-:W1:Y:S01]  /*21a0*/  LDC R7, c[0x0][0x288] ;  /* 0x0000a200ff077b82 */ /* 0x000e620000000800 */
[----:B------:R-:W-:Y:S01]  /*21b0*/  UISETP.GE.U32.AND UP1, UPT, UR44, 0x5, UPT ;  /* 0x000000052c00788c */ /* 0x000fe2000bf26070 */
[----:B------:R-:W-:Y:S01]  /*21c0*/  IMAD.SHL.U32 R8, R158, 0x2, RZ ;  /* 0x000000029e087824 */ /* 0x000fe200078e00ff */
[----:B------:R-:W-:Y:S02]  /*21d0*/  UISETP.GT.U32.AND UP0, UPT, UR38, 0x4, UPT ;  /* 0x000000042600788c */ /* 0x000fe4000bf04070 */
[----:B------:R-:W-:Y:S02]  /*21e0*/  UIMAD.WIDE.U32 UR4, UR38, -0x33333333, URZ ;  /* 0xcccccccd260478a5 */ /* 0x000fe4000f8e003f */
[----:B------:R-:W-:Y:S01]  /*21f0*/  UISETP.LT.U32.AND UP0, UPT, UR44, 0x5, UP0 ;  /* 0x000000052c00788c */ /* 0x000fe20008701070 */
[----:B------:R-:W2:Y:S01]  /*2200*/  SYNCS.PHASECHK.TRANS64.TRYWAIT P0, [R159+UR42+0x10], R0 ;  /* 0x000010009f0075a7 */ /* 0x000ea2000800016a */
[----:B------:R-:W-:Y:S01]  /*2210*/  USHF.R.U32.HI UR4, URZ, 0x2, UR5 ;  /* 0x000000023f047899 */ /* 0x000fe20008011605 */
[----:B------:R-:W-:Y:S01]  /*2220*/  SHF.R.S32.HI R9, RZ, 0x1f, R8 ;  /* 0x0000001fff097819 */ /* 0x000fe20000011408 */
[----:B------:R-:W-:-:S02]  /*2230*/  USEL UR6, URZ, 0x1, !UP0 ;  /* 0x000000013f067887 */ /* 0x000fc4000c000000 */
[----:B------:R-:W-:Y:S02]  /*2240*/  UIMAD UR38, UR4, -0x5, UR38 ;  /* 0xfffffffb042678a4 */ /* 0x000fe4000f8e0226 */
[----:B------:R-:W-:-:S04]  /*2250*/  ULOP3.LUT UR39, UR39, UR6, URZ, 0x3c, !UPT ;  /* 0x0000000627277292 */ /* 0x000fc8000f8e3c3f */
[----:B------:R-:W-:Y:S01]  /*2260*/  @UP1 ULOP3.LUT UR39, UR39, 0x1, UR4, 0x78, !UPT ;  /* 0x0000000127271892 */ /* 0x000fe2000f8e7804 */
[----:B-12---:R-:W-:Y:S11]  /*2270*/  @!P0 BRA `(.L_x_35) ;  /* 0x0000009400608947 */ /* 0x006ff60003800000 */
.L_x_318:
[----:B------:R-:W-:Y:S01]  /*2280*/  IMAD.SHL.U32 R6, R19, 0x40, RZ ;  /* 0x0000004013067824 */ /* 0x000fe200078e00ff */
[----:B------:R-:W-:Y:S01]  /*2290*/  ULDC UR6, c[0x0][0x284] ;  /* 0x0000a10000067ab9 */ /* 0x000fe20000000800 */
[----:B0-----:R-:W-:Y:S01]  /*22a0*/  IMAD.SHL.U32 R12, R22, 0x100, RZ ;  /* 0x00000100160c7824 */ /* 0x001fe200078e00ff */
[----:B------:R-:W-:Y:S01]  /*22b0*/  SHF.R.S32.HI R167, RZ, 0x1f, R2 ;  /* 0x0000001fffa77819 */ /* 0x000fe20000011402 */
[----:B------:R-:W-:Y:S01]  /*22c0*/  ULDC.64 UR4, c[0x0][0x5d0] ;  /* 0x0001740000047ab9 */ /* 0x000fe20000000a00 */
[----:B------:R-:W-:Y:S01]  /*22d0*/  ISETP.GE.AND P0, PT, R6, UR6, PT ;  /* 0x0000000606007c0c */ /* 0x000fe2000bf06270 */
[----:B------:R-:W-:Y:S01]  /*22e0*/  IMAD.WIDE.U32 R4, R2, UR4, R8 ;  /* 0x0000000402047c25 */ /* 0x000fe2000f8e0008 */
[----:B------:R-:W-:Y:S02]  /*22f0*/  SHF.R.S32.HI R13, RZ, 0x1f, R12 ;  /* 0x0000001fff0d7819 */ /* 0x000fe4000001140c */
[C---:B------:R-:W-:Y:S01]  /*2300*/  ISETP.GE.OR P0, PT, R12.reuse, R7, P0 ;  /* 0x000000070c00720c */ /* 0x040fe20000706670 */
[----:B------:R-:W-:Y:S01]  /*2310*/  IMAD R3, R167, UR4, RZ ;  /* 0x00000004a7037c24 */ /* 0x000fe2000f8e02ff */
[----:B------:R-:W-:-:S03]  /*2320*/  IADD3 R168, P1, R12, R4, RZ ;  /* 0x000000040ca87210 */ /* 0x000fc60007f3e0ff */
[----:B------:R-:W-:-:S05]  /*2330*/  IMAD R3, R2, UR5, R3 ;  /* 0x0000000502037c24 */ /* 0x000fca000f8e0203 */
[----:B------:R-:W-:-:S03]  /*2340*/  IADD3.X R169, R13, R5, R3, P1, !PT ;  /* 0x000000050da97210 */ /* 0x000fc60000ffe403 */
[----:B------:R-:W-:Y:S05]  /*2350*/  @P0 BRA `(.L_x_36) ;  /* 0x0000007c00000947 */ /* 0x000fea0003800000 */
[----:B------:R-:W0:Y:S01]  /*2360*/  LDC.64 R10, c[0x0][0x5c8] ;  /* 0x00017200ff0a7b82 */ /* 0x000e220000000a00 */
[----:B-----5:R-:W-:Y:S01]  /*2370*/  FSETP.NEU.AND P0, PT, R155, RZ, PT ;  /* 0x000000ff9b00720b */ /* 0x020fe20003f0d000 */
[----:B------:R-:W-:Y:S01]  /*2380*/  IMAD R3, R158, -0x2, R7 ;  /* 0xfffffffe9e037824 */ /* 0x000fe200078e0207 */
[----:B------:R-:W-:Y:S01]  /*2390*/  BSSY B0, `(.L_x_36) ;  /* 0x00007bc000007945 */ /* 0x000fe20003800000 */
[----:B------:R-:W-:-:S04]  /*23a0*/  IMAD.WIDE R164, R19, 0x40, R156 ;  /* 0x0000004013a47825 */ /* 0x000fc800078e029c */
[----:B-1----:R-:W-:Y:S02]  /*23b0*/  IMAD.IADD R0, R3, 0x1, -R12 ;  /* 0x0000000103007824 */ /* 0x002fe400078e0a0c */
[----:B------:R-:W-:-:S03]  /*23c0*/  IMAD.IADD R3, R163, 0x1, -R6 ;  /* 0x00000001a3037824 */ /* 0x000fc600078e0a06 */
[----:B------:R-:W-:-:S04]  /*23d0*/  ISETP.GT.AND P1, PT, R0, RZ, PT ;  /* 0x000000ff0000720c */ /* 0x000fc80003f24270 */
[----:B------:R-:W-:Y:S01]  /*23e0*/  ISETP.GT.AND P2, PT, R3, RZ, P1 ;  /* 0x000000ff0300720c */ /* 0x000fe20000f44270 */
[-C--:B0-----:R-:W-:Y:S02]  /*23f0*/  IMAD R4, R165, R10.reuse, RZ ;  /* 0x0000000aa5047224 */ /* 0x081fe400078e02ff */
[----:B------:R-:W-:-:S04]  /*2400*/  IMAD.WIDE.U32 R168, R164, R10, R168 ;  /* 0x0000000aa4a87225 */ /* 0x000fc800078e00a8 */
[----:B------:R-:W-:-:S04]  /*2410*/  IMAD R5, R164, R11, R4 ;  /* 0x0000000ba4057224 */ /* 0x000fc800078e0204 */
[----:B------:R-:W-:Y:S01]  /*2420*/  IMAD.IADD R179, R169, 0x1, R5 ;  /* 0x00000001a9b37824 */ /* 0x000fe200078e0205 */
[----:B------:R-:W-:Y:S06]  /*2430*/  @!P0 BRA `(.L_x_37) ;  /* 0x0000005400948947 */ /* 0x000fec0003800000 */
[----:B------:R-:W0:Y:S01]  /*2440*/  LDC.64 R20, c[0x0][0x5b8] ;  /* 0x00016e00ff147b82 */ /* 0x000e220000000a00 */
[----:B------:R-:W-:-:S07]  /*2450*/  ULDC.64 UR4, c[0x0][0x5c0] ;  /* 0x0001700000047ab9 */ /* 0x000fce0000000a00 */
[----:B------:R-:W1:Y:S08]  /*2460*/  LDC.64 R170, c[0x0][0x5b0] ;  /* 0x00016c00ffaa7b82 */ /* 0x000e700000000a00 */
[----:B------:R-:W2:Y:S01]  /*2470*/  LDC.64 R14, c[0x0][0x5a8] ;  /* 0x00016a00ff0e7b82 */ /* 0x000ea20000000a00 */
[-C--:B0-----:R-:W-:Y:S02]  /*2480*/  IMAD R6, R167, R20.reuse, RZ ;  /* 0x00000014a7067224 */ /* 0x081fe400078e02ff */
[----:B------:R-:W-:-:S04]  /*2490*/  IMAD.WIDE.U32 R4, R2, R20, R8 ;  /* 0x0000001402047225 */ /* 0x000fc800078e0008 */
[----:B------:R-:W-:Y:S01]  /*24a0*/  IMAD R169, R2, R21, R6 ;  /* 0x0000001502a97224 */ /* 0x000fe200078e0206 */
[----:B------:R-:W-:Y:S01]  /*24b0*/  IADD3 R166, P0, R12, R4, RZ ;  /* 0x000000040ca67210 */ /* 0x000fe20007f1e0ff */
[----:B-1----:R-:W-:-:S03]  /*24c0*/  IMAD R4, R165, R170, RZ ;  /* 0x000000aaa5047224 */ /* 0x002fc600078e02ff */
[----:B------:R-:W-:Y:S01]  /*24d0*/  IADD3.X R167, R13, R5, R169, P0, !PT ;  /* 0x000000050da77210 */ /* 0x000fe200007fe4a9 */
[C---:B------:R-:W-:Y:S02]  /*24e0*/  IMAD R21, R164.reuse, R171, R4 ;  /* 0x000000aba4157224 */ /* 0x040fe400078e0204 */
[----:B------:R-:W-:-:S04]  /*24f0*/  IMAD.WIDE.U32 R4, R164, R170, R166 ;  /* 0x000000aaa4047225 */ /* 0x000fc800078e00a6 */
[----:B------:R-:W-:Y:S01]  /*2500*/  IMAD.IADD R5, R5, 0x1, R21 ;  /* 0x0000000105057824 */ /* 0x000fe200078e0215 */
[----:B--2---:R-:W-:-:S04]  /*2510*/  LEA R6, P0, R4, R14, 0x2 ;  /* 0x0000000e04067211 */ /* 0x004fc800078010ff */
[----:B------:R-:W-:-:S05]  /*2520*/  LEA.HI.X R7, R4, R15, R5, 0x2, P0 ;  /* 0x0000000f04077211 */ /* 0x000fca00000f1405 */
[----:B------:R0:W2:Y:S01]  /*2530*/  @P2 LDG.E.LTC128B R19, desc[UR36][R6.64] ;  /* 0x0000002406132981 */ /* 0x0000a2000c1e1920 */
[----:B------:R-:W-:Y:S01]  /*2540*/  IMAD.WIDE.U32 R4, R164, R170, R12 ;  /* 0x000000aaa4047225 */ /* 0x000fe200078e000c */
[C---:B------:R-:W-:Y:S01]  /*2550*/  SHF.L.U64.HI R175, R170.reuse, 0x3, R171 ;  /* 0x00000003aaaf7819 */ /* 0x040fe200000102ab */
[----:B------:R-:W-:Y:S02]  /*2560*/  BSSY B1, `(.L_x_38) ;  /* 0x0000014000017945 */ /* 0x000fe40003800000 */
[----:B------:R-:W-:Y:S01]  /*2570*/  IMAD.SHL.U32 R174, R170, 0x8, RZ ;  /* 0x00000008aaae7824 */ /* 0x000fe200078e00ff */
[----:B------:R-:W-:-:S03]  /*2580*/  IADD3 R172, P0, R8, R4, RZ ;  /* 0x0000000408ac7210 */ /* 0x000fc60007f1e0ff */
[----:B------:R-:W-:Y:S01]  /*2590*/  IMAD.WIDE.U32 R174, R164, R170, R174 ;  /* 0x000000aaa4ae7225 */ /* 0x000fe200078e00ae */
[----:B------:R-:W-:Y:S02]  /*25a0*/  IADD3.X R173, R9, R21, R5, P0, !PT ;  /* 0x0000001509ad7210 */ /* 0x000fe400007fe405 */
[----:B------:R-:W-:Y:S01]  /*25b0*/  ISETP.GT.AND P0, PT, R0, 0x1, PT ;  /* 0x000000010000780c */ /* 0x000fe20003f04270 */
[----:B------:R-:W-:-:S04]  /*25c0*/  IMAD.WIDE.U32 R172, R2, R20, R172 ;  /* 0x0000001402ac7225 */ /* 0x000fc800078e00ac */
[----:B0-----:R-:W-:Y:S01]  /*25d0*/  IMAD.IADD R7, R169, 0x1, R173 ;  /* 0x00000001a9077824 */ /* 0x001fe200078e02ad */
[----:B------:R-:W-:-:S04]  /*25e0*/  LEA R6, P4, R172, R14, 0x2 ;  /* 0x0000000eac067211 */ /* 0x000fc800078810ff */
[----:B------:R-:W-:Y:S02]  /*25f0*/  LEA.HI.X R7, R172, R15, R7, 0x2, P4 ;  /* 0x0000000fac077211 */ /* 0x000fe400020f1407 */
[----:B--2---:R-:W-:-:S05]  /*2600*/  LOP3.LUT R4, R19, 0xffffe000, RZ, 0xc0, !PT ;  /* 0xffffe00013047812 */ /* 0x004fca00078ec0ff */
[----:B------:R-:W-:Y:S01]  /*2610*/  FMUL R5, R4, R155 ;  /* 0x0000009b04057220 */ /* 0x000fe20000400000 */
[----:B------:R-:W-:-:S03]  /*2620*/  LEA R4, P3, R168, UR4, 0x2 ;  /* 0x00000004a8047c11 */ /* 0x000fc6000f8610ff */
[----:B------:R-:W-:Y:S01]  /*2630*/  FFMA R165, R24, R154, R5 ;  /* 0x0000009a18a57223 */ /* 0x000fe20000000005 */
[----:B------:R-:W-:Y:S02]  /*2640*/  LEA.HI.X R5, R168, UR5, R179, 0x2, P3 ;  /* 0x00000005a8057c11 */ /* 0x000fe400098f14b3 */
[----:B------:R-:W-:Y:S02]  /*2650*/  ISETP.GT.AND P3, PT, R3, RZ, P0 ;  /* 0x000000ff0300720c */ /* 0x000fe40000764270 */
[----:B------:R-:W-:-:S05]  /*2660*/  F2FP.TF32.F32.PACK_B R165, R165 ;  /* 0x000000a5ffa5723e */ /* 0x000fca00024050ff */
[----:B------:R0:W-:Y:S06]  /*2670*/  @P2 STG.E desc[UR36][R4.64], R165 ;  /* 0x000000a504002986 */ /* 0x0001ec000c101924 */
[----:B------:R-:W-:Y:S05]  /*2680*/  @!P3 BRA `(.L_x_39) ;  /* 0x000000000004b947 */ /* 0x000fea0003800000 */
[----:B------:R1:W5:Y:S02]  /*2690*/  LDG.E.LTC128B R19, desc[UR36][R6.64+0x4] ;  /* 0x0000042406137981 */ /* 0x000364000c1e1920 */
.L_x_39:
[----:B------:R-:W-:Y:S05]  /*26a0*/  BSYNC B1 ;  /* 0x0000000000017941 */ /* 0x000fea0003800000 */
.L_x_38:
[----:B-----5:R-:W-:Y:S01]  /*26b0*/  LOP3.LUT R22, R19, 0xffffe000, RZ, 0xc0, !PT ;  /* 0xffffe00013167812 */ /* 0x020fe200078ec0ff */
[----:B------:R-:W-:Y:S01]  /*26c0*/  IMAD.IADD R171, R21, 0x1, R175 ;  /* 0x0000000115ab7824 */ /* 0x000fe200078e02af */
[----:B------:R-:W-:Y:S02]  /*26d0*/  IADD3 R21, P2, R166, R174, RZ ;  /* 0x000000aea6157210 */ /* 0x000fe40007f5e0ff */
[----:B------:R-:W-:Y:S01]  /*26e0*/  ISETP.GT.AND P1, PT, R3, 0x8, P1 ;  /* 0x000000080300780c */ /* 0x000fe20000f24270 */
[----:B------:R-:W-:Y:S02]  /*26f0*/  FMUL R22, R22, R155 ;  /* 0x0000009b16167220 */ /* 0x000fe40000400000 */
[----:B------:R-:W-:Y:S01]  /*2700*/  IMAD.X R166, R171, 0x1, R167, P2 ;  /* 0x00000001aba67824 */ /* 0x000fe200010e06a7 */
[----:B------:R-:W-:Y:S01]  /*2710*/  LEA R24, P2, R21, R14, 0x2 ;  /* 0x0000000e15187211 */ /* 0x000fe200078410ff */
[----:B0-----:R-:W-:-:S03]  /*2720*/  FFMA R165, R25, R154, R22 ;  /* 0x0000009a19a57223 */ /* 0x001fc60000000016 */
[----:B------:R-:W-:Y:S02]  /*2730*/  LEA.HI.X R25, R21, R15, R166, 0x2, P2 ;  /* 0x0000000f15197211 */ /* 0x000fe400010f14a6 */
[----:B------:R-:W-:-:S05]  /*2740*/  F2FP.TF32.F32.PACK_B R165, R165 ;  /* 0x000000a5ffa5723e */ /* 0x000fca00024050ff */
[----:B------:R0:W-:Y:S04]  /*2750*/  @P3 STG.E desc[UR36][R4.64+0x4], R165 ;  /* 0x000004a504003986 */ /* 0x0001e8000c101924 */
[----:B------:R-:W2:Y:S01]  /*2760*/  @P1 LDG.E.LTC128B R19, desc[UR36][R24.64] ;  /* 0x0000002418131981 */ /* 0x000ea2000c1e1920 */
[----:B------:R-:W-:Y:S01]  /*2770*/  IADD3 R8, P2, P3, R8, R174, R12 ;  /* 0x000000ae08087210 */ /* 0x000fe20007b5e00c */
[----:B------:R-:W-:Y:S01]  /*2780*/  BSSY B1, `(.L_x_40) ;  /* 0x0000011000017945 */ /* 0x000fe20003800000 */
[C---:B------:R-:W-:Y:S02]  /*2790*/  SHF.L.U64.HI R11, R10.reuse, 0x5, R11 ;  /* 0x000000050a0b7819 */ /* 0x040fe4000001020b */
[----:B------:R-:W-:Y:S02]  /*27a0*/  IADD3.X R9, R9, R171, R13, P2, P3 ;  /* 0x000000ab09097210 */ /* 0x000fe400017e640d */
[----:B------:R-:W-:-:S02]  /*27b0*/  LEA R10, P2, R10, R4, 0x5 ;  /* 0x000000040a0a7211 */ /* 0x000fc400078428ff */
[----:B------:R-:W-:Y:S01]  /*27c0*/  ISETP.GT.AND P0, PT, R3, 0x8, P0 ;  /* 0x000000080300780c */ /* 0x000fe20000704270 */
[----:B------:R-:W-:-:S04]  /*27d0*/  IMAD.WIDE.U32 R20, R2, R20, R8 ;  /* 0x0000001402147225 */ /* 0x000fc800078e0008 */
[----:B------:R-:W-:Y:S01]  /*27e0*/  IMAD.X R11, R11, 0x1, R5, P2 ;  /* 0x000000010b0b7824 */ /* 0x000fe200010e0605 */
[----:B------:R-:W-:Y:S01]  /*27f0*/  LEA R8, P3, R20, R14, 0x2 ;  /* 0x0000000e14087211 */ /* 0x000fe200078610ff */
[----:B------:R-:W-:-:S05]  /*2800*/  IMAD.IADD R2, R169, 0x1, R21 ;  /* 0x00000001a9027824 */ /* 0x000fca00078e0215 */
[----:B------:R-:W-:Y:S02]  /*2810*/  LEA.HI.X R9, R20, R15, R2, 0x2, P3 ;  /* 0x0000000f14097211 */ /* 0x000fe400018f1402 */
[----:B--2---:R-:W-:-:S05]  /*2820*/  LOP3.LUT R12, R19, 0xffffe000, RZ, 0xc0, !PT ;  /* 0xffffe000130c7812 */ /* 0x004fca00078ec0ff */
[----:B------:R-:W-:-:S04]  /*2830*/  FMUL R13, R12, R155 ;  /* 0x0000009b0c0d7220 */ /* 0x000fc80000400000 */
[----:B------:R-:W-:-:S05]  /*2840*/  FFMA R13, R26, R154, R13 ;  /* 0x0000009a1a0d7223 */ /* 0x000fca000000000d */
[----:B------:R-:W-:-:S05]  /*2850*/  F2FP.TF32.F32.PACK_B R13, R13 ;  /* 0x0000000dff0d723e */ /* 0x000fca00024050ff */
[----:B------:R0:W-:Y:S01]  /*2860*/  @P1 STG.E desc[UR36][R10.64], R13 ;  /* 0x0000000d0a001986 */ /* 0x0001e2000c101924 */
[----:B------:R-:W-:Y:S05]  /*2870*/  @!P0 BRA `(.L_x_41) ;  /* 0x0000000000048947 */ /* 0x000fea0003800000 */
[----:B------:R2:W5:Y:S02]  /*2880*/  LDG.E.LTC128B R19, desc[UR36][R8.64+0x4] ;  /* 0x0000042408137981 */ /* 0x000564000c1e1920 */
.L_x_41:
[----:B------:R-:W-:Y:S05]  /*2890*/  BSYNC B1 ;  /* 0x0000000000017941 */ /* 0x000fea0003800000 */
.L_x_40:
[----:B-----5:R-:W-:Y:S01]  /*28a0*/  LOP3.LUT R2, R19, 0xffffe000, RZ, 0xc0, !PT ;  /* 0xffffe00013027812 */ /* 0x020fe200078ec0ff */
[----:B------:R-:W-:Y:S01]  /*28b0*/  BSSY B1, `(.L_x_42) ;  /* 0x0000009000017945 */ /* 0x000fe20003800000 */
[----:B------:R-:W-:-:S03]  /*28c0*/  ISETP.GT.AND P1, PT, R0, 0x8, PT ;  /* 0x000000080000780c */ /* 0x000fc60003f24270 */
[----:B------:R-:W-:Y:S01]  /*28d0*/  FMUL R2, R2, R155 ;  /* 0x0000009b02027220 */ /* 0x000fe20000400000 */
[----:B------:R-:W-:-:S03]  /*28e0*/  ISETP.GT.AND P2, PT, R3, RZ, P1 ;  /* 0x000000ff0300720c */ /* 0x000fc60000f44270 */
[----:B------:R-:W-:-:S05]  /*28f0*/  FFMA R27, R27, R154, R2 ;  /* 0x0000009a1b1b7223 */ /* 0x000fca0000000002 */
[----:B------:R-:W-:-:S05]  /*2900*/  F2FP.TF32.F32.PACK_B R27, R27 ;  /* 0x0000001bff1b723e */ /* 0x000fca00024050ff */
[----:B------:R3:W-:Y:S01]  /*2910*/  @P0 STG.E desc[UR36][R10.64+0x4], R27 ;  /* 0x0000041b0a000986 */ /* 0x0007e2000c101924 */
[----:B------:R-:W-:Y:S05]  /*2920*/  @!P2 BRA `(.L_x_43) ;  /* 0x000000000004a947 */ /* 0x000fea0003800000 */
[----:B------:R4:W5:Y:S02]  /*2930*/  LDG.E.LTC128B R19, desc[UR36][R6.64+0x20] ;  /* 0x0000202406137981 */ /* 0x000964000c1e1920 */
.L_x_43:
[----:B------:R-:W-:Y:S05]  /*2940*/  BSYNC B1 ;  /* 0x0000000000017941 */ /* 0x000fea0003800000 */
.L_x_42:
[----:B-----5:R-:W-:Y:S01]  /*2950*/  LOP3.LUT R2, R19, 0xffffe000, RZ, 0xc0, !PT ;  /* 0xffffe00013027812 */ /* 0x020fe200078ec0ff */
[----:B------:R-:W-:Y:S01]  /*2960*/  BSSY B1, `(.L_x_44) ;  /* 0x0000009000017945 */ /* 0x000fe20003800000 */
[----:B------:R-:W-:-:S03]  /*2970*/  ISETP.GT.AND P0, PT, R0, 0x9, PT ;  /* 0x000000090000780c */ /* 0x000fc60003f04270 */
[----:B0-----:R-:W-:Y:S01]  /*2980*/  FMUL R13, R2, R155 ;  /* 0x0000009b020d7220 */ /* 0x001fe20000400000 */
[----:B------:R-:W-:-:S03]  /*2990*/  ISETP.GT.AND P3, PT, R3, RZ, P0 ;  /* 0x000000ff0300720c */ /* 0x000fc60000764270 */
[----:B------:R-:W-:-:S05]  /*29a0*/  FFMA R13, R28, R154, R13 ;  /* 0x0000009a1c0d7223 */ /* 0x000fca000000000d */
[----:B------:R-:W-:-:S05]  /*29b0*/  F2FP.TF32.F32.PACK_B R13, R13 ;  /* 0x0000000dff0d723e */ /* 0x000fca00024050ff */
[----:B------:R0:W-:Y:S01]  /*29c0*/  @P2 STG.E desc[UR36][R4.64+0x20], R13 ;  /* 0x0000200d04002986 */ /* 0x0001e2000c101924 */
[----:B------:R-:W-:Y:S05]  /*29d0*/  @!P3 BRA `(.L_x_45) ;  /* 0x000000000004b947 */ /* 0x000fea0003800000 */
[----:B------:R0:W5:Y:S02]  /*29e0*/  LDG.E.LTC128B R19, desc[UR36][R6.64+0x24] ;  /* 0x0000242406137981 */ /* 0x000164000c1e1920 */
.L_x_45:
[----:B------:R-:W-:Y:S05]  /*29f0*/  BSYNC B1 ;  /* 0x0000000000017941 */ /* 0x000fea0003800000 */
.L_x_44:
[----:B-----5:R-:W-:Y:S01]  /*2a00*/  LOP3.LUT R2, R19, 0xffffe000, RZ, 0xc0, !PT ;  /* 0xffffe00013027812 */ /* 0x020fe200078ec0ff */
[----:B------:R-:W-:Y:S01]  /*2a10*/  BSSY B1, `(.L_x_46) ;  /* 0x0000008000017945 */ /* 0x000fe20003800000 */
[----:B------:R-:W-:-:S03]  /*2a20*/  ISETP.GT.AND P1, PT, R3, 0x8, P1 ;  /* 0x000000080300780c */ /* 0x000fc60000f24270 */
[----:B------:R-:W-:-:S04]  /*2a30*/  FMUL R2, R2, R155 ;  /* 0x0000009b02027220 */ /* 0x000fc80000400000 */
[----:B------:R-:W-:-:S05]  /*2a40*/  FFMA R29, R29, R154, R2 ;  /* 0x0000009a1d1d7223 */ /* 0x000fca0000000002 */
[----:B------:R-:W-:-:S05]  /*2a50*/  F2FP.TF32.F32.PACK_B R29, R29 ;  /* 0x0000001dff1d723e */ /* 0x000fca00024050ff */
[----:B------:R0:W-:Y:S01]  /*2a60*/  @P3 STG.E desc[UR36][R4.64+0x24], R29 ;  /* 0x0000241d04003986 */ /* 0x0001e2000c101924 */
[----:B------:R-:W-:Y:S05]  /*2a70*/  @!P1 BRA `(.L_x_47) ;  /* 0x0000000000049947 */ /* 0x000fea0003800000 */
[----:B------:R0:W5:Y:S02]  /*2a80*/  LDG.E.LTC128B R19, desc[UR36][R8.64+0x20] ;  /* 0x0000202408137981 */ /* 0x000164000c1e1920 */
.L_x_47:
[----:B------:R-:W-:Y:S05]  /*2a90*/  BSYNC B1 ;  /* 0x0000000000017941 */ /* 0x000fea0003800000 */
.L_x_46:
[----:B-----5:R-:W-:Y:S01]  /*2aa0*/  LOP3.LUT R2, R19, 0xffffe000, RZ, 0xc0, !PT ;  /* 0xffffe00013027812 */ /* 0x020fe200078ec0ff */
[----:B------:R-:W-:Y:S01]  /*2ab0*/  BSSY B1, `(.L_x_48) ;  /* 0x0000008000017945 */ /* 0x000fe20003800000 */
[----:B------:R-:W-:-:S03]  /*2ac0*/  ISETP.GT.AND P0, PT, R3, 0x8, P0 ;  /* 0x000000080300780c */ /* 0x000fc60000704270 */
[----:B0-----:R-:W-:-:S04]  /*2ad0*/  FMUL R13, R2, R155 ;  /* 0x0000009b020d7220 */ /* 0x001fc80000400000 */
[----:B------:R-:W-:-:S05]  /*2ae0*/  FFMA R13, R30, R154, R13 ;  /* 0x0000009a1e0d7223 */ /* 0x000fca000000000d */
[----:B------:R-:W-:-:S05]  /*2af0*/  F2FP.TF32.F32.PACK_B R13, R13 ;  /* 0x0000000dff0d723e */ /* 0x000fca00024050ff */
[----:B------:R0:W-:Y:S01]  /*2b00*/  @P1 STG.E desc[UR36][R10.64+0x20], R13 ;  /* 0x0000200d0a001986 */ /* 0x0001e2000c101924 */
[----:B------:R-:W-:Y:S05]  /*2b10*/  @!P0 BRA `(.L_x_49) ;  /* 0x0000000000048947 */ /* 0x000fea0003800000 */
[----:B------:R0:W5:Y:S02]  /*2b20*/  LDG.E.LTC128B R19, desc[UR36][R8.64+0x24] ;  /* 0x0000242408137981 */ /* 0x000164000c1e1920 */
.L_x_49:
[----:B------:R-:W-:Y:S05]  /*2b30*/  BSYNC B1 ;  /* 0x0000000000017941 */ /* 0x000fea0003800000 */
.L_x_48:
        /* <DEDUP_REMOVED lines=10> */
.L_x_51:
[----:B------:R-:W-:Y:S05]  /*2be0*/  BSYNC B1 ;  /* 0x0000000000017941 */ /* 0x000fea0003800000 */
.L_x_50:
        /* <DEDUP_REMOVED lines=10> */
.L_x_53:
[----:B------:R-:W-:Y:S05]  /*2c90*/  BSYNC B1 ;  /* 0x0000000000017941 */ /* 0x000fea0003800000 */
.L_x_52:
        /* <DEDUP_REMOVED lines=9> */
.L_x_55:
[----:B------:R-:W-:Y:S05]  /*2d30*/  BSYNC B1 ;  /* 0x0000000000017941 */ /* 0x000fea0003800000 */
.L_x_54:
        /* <DEDUP_REMOVED lines=9> */
.L_x_57:
[----:B------:R-:W-:Y:S05]  /*2dd0*/  BSYNC B1 ;  /* 0x0000000000017941 */ /* 0x000fea0003800000 */
.L_x_56:
        /* <DEDUP_REMOVED lines=10> */
.L_x_59:
[----:B------:R-:W-:Y:S05]  /*2e80*/  BSYNC B1 ;  /* 0x0000000000017941 */ /* 0x000fea0003800000 */
.L_x_58:
        /* <DEDUP_REMOVED lines=10> */
.L_x_61:
[----:B------:R-:W-:Y:S05]  /*2f30*/  BSYNC B1 ;  /* 0x0000000000017941 */ /* 0x000fea0003800000 */
.L_x_60:
        /* <DEDUP_REMOVED lines=9> */
.L_x_63:
[----:B------:R-:W-:Y:S05]  /*2fd0*/  BSYNC B1 ;  /* 0x0000000000017941 */ /* 0x000fea0003800000 */
.L_x_62:
        /* <DEDUP_REMOVED lines=9> */
.L_x_65:
[----:B------:R-:W-:Y:S05]  /*3070*/  BSYNC B1 ;  /* 0x0000000000017941 */ /* 0x000fea0003800000 */
.L_x_64:
        /* <DEDUP_REMOVED lines=10> */
.L_x_67:
[----:B------:R-:W-:Y:S05]  /*3120*/  BSYNC B1 ;  /* 0x0000000000017941 */ /* 0x000fea0003800000 */
.L_x_66:
        /* <DEDUP_REMOVED lines=10> */
.L_x_69:
[----:B------:R-:W-:Y:S05]  /*31d0*/  BSYNC B1 ;  /* 0x0000000000017941 */ /* 0x000fea0003800000 */
.L_x_68:
        /* <DEDUP_REMOVED lines=9> */
.L_x_71:
[----:B------:R-:W-:Y:S05]  /*3270*/  BSYNC B1 ;  /* 0x0000000000017941 */ /* 0x000fea0003800000 */
.L_x_70:
        /* <DEDUP_REMOVED lines=9> */
.L_x_73:
[----:B------:R-:W-:Y:S05]  /*3310*/  BSYNC B1 ;  /* 0x0000000000017941 */ /* 0x000fea0003800000 */
.L_x_72:
        /* <DEDUP_REMOVED lines=10> */
.L_x_75:
[----:B------:R-:W-:Y:S05]  /*33c0*/  BSYNC B1 ;  /* 0x0000000000017941 */ /* 0x000fea0003800000 */
.L_x_74:
        /* <DEDUP_REMOVED lines=10> */
.L_x_77:
[----:B------:R-:W-:Y:S05]  /*3470*/  BSYNC B1 ;  /* 0x0000000000017941 */ /* 0x000fea0003800000 */
.L_x_76:
        /* <DEDUP_REMOVED lines=9> */
.L_x_79:
[----:B------:R-:W-:Y:S05]  /*3510*/  BSYNC B1 ;  /* 0x0000000000017941 */ /* 0x000fea0003800000 */
.L_x_78:
        /* <DEDUP_REMOVED lines=9> */
.L_x_81:
[----:B------:R-:W-:Y:S05]  /*35b0*/  BSYNC B1 ;  /* 0x0000000000017941 */ /* 0x000fea0003800000 */
.L_x_80:
        /* <DEDUP_REMOVED lines=10> */
.L_x_83:
[----:B------:R-:W-:Y:S05]  /*3660*/  BSYNC B1 ;  /* 0x0000000000017941 */ /* 0x000fea0003800000 */
.L_x_82:
        /* <DEDUP_REMOVED lines=10> */
.L_x_85:
[----:B------:R-:W-:Y:S05]  /*3710*/  BSYNC B1 ;  /* 0x0000000000017941 */ /* 0x000fea0003800000 */
.L_x_84:
        /* <DEDUP_REMOVED lines=9> */
.L_x_87:
[----:B------:R-:W-:Y:S05]  /*37b0*/  BSYNC B1 ;  /* 0x0000000000017941 */ /* 0x000fea0003800000 */
.L_x_86:
        /* <DEDUP_REMOVED lines=9> */
.L_x_89:
[----:B------:R-:W-:Y:S05]  /*3850*/  BSYNC B1 ;  /* 0x0000000000017941 */ /* 0x000fea0003800000 */
.L_x_88:
        /* <DEDUP_REMOVED lines=10> */
.L_x_91:
[----:B------:R-:W-:Y:S05]  /*3900*/  BSYNC B1 ;  /* 0x0000000000017941 */ /* 0x000fea0003800000 */
.L_x_90:
        /* <DEDUP_REMOVED lines=10> */
.L_x_93:
[----:B------:R-:W-:Y:S05]  /*39b0*/  BSYNC B1 ;  /* 0x0000000000017941 */ /* 0x000fea0003800000 */
.L_x_92:
        /* <DEDUP_REMOVED lines=9> */
.L_x_95:
[----:B------:R-:W-:Y:S05]  /*3a50*/  BSYNC B1 ;  /* 0x0000000000017941 */ /* 0x000fea0003800000 */
.L_x_94:
        /* <DEDUP_REMOVED lines=9> */
.L_x_97:
[----:B------:R-:W-:Y:S05]  /*3af0*/  BSYNC B1 ;  /* 0x0000000000017941 */ /* 0x000fea0003800000 */
.L_x_96:
        /* <DEDUP_REMOVED lines=10> */
.L_x_99:
[----:B------:R-:W-:Y:S05]  /*3ba0*/  BSYNC B1 ;  /* 0x0000000000017941 */ /* 0x000fea0003800000 */
.L_x_98:
        /* <DEDUP_REMOVED lines=10> */
.L_x_101:
[----:B------:R-:W-:Y:S05]  /*3c50*/  BSYNC B1 ;  /* 0x0000000000017941 */ /* 0x000fea0003800000 */
.L_x_100:
        /* <DEDUP_REMOVED lines=9> */
.L_x_103:
[----:B------:R-:W-:Y:S05]  /*3cf0*/  BSYNC B1 ;  /* 0x0000000000017941 */ /* 0x000fea0003800000 */
.L_x_102:
        /* <DEDUP_REMOVED lines=9> */
.L_x_105:
[----:B------:R-:W-:Y:S05]  /*3d90*/  BSYNC B1 ;  /* 0x0000000000017941 */ /* 0x000fea0003800000 */
.L_x_104:
        /* <DEDUP_REMOVED lines=10> */
.L_x_107:
[----:B------:R-:W-:Y:S05]  /*3e40*/  BSYNC B1 ;  /* 0x0000000000017941 */ /* 0x000fea0003800000 */
.L_x_106:
        /* <DEDUP_REMOVED lines=10> */
.L_x_109:
[----:B------:R-:W-:Y:S05]  /*3ef0*/  BSYNC B1 ;  /* 0x0000000000017941 */ /* 0x000fea0003800000 */
.L_x_108:
        /* <DEDUP_REMOVED lines=9> */
.L_x_111:
[----:B------:R-:W-:Y:S05]  /*3f90*/  BSYNC B1 ;  /* 0x0000000000017941 */ /* 0x000fea0003800000 */
.L_x_110:
        /* <DEDUP_REMOVED lines=9> */
.L_x_113:
[----:B------:R-:W-:Y:S05]  /*4030*/  BSYNC B1 ;  /* 0x0000000000017941 */ /* 0x000fea0003800000 */
.L_x_112:
        /* <DEDUP_REMOVED lines=10> */
.L_x_115:
[----:B------:R-:W-:Y:S05]  /*40e0*/  BSYNC B1 ;  /* 0x0000000000017941 */ /* 0x000fea0003800000 */
.L_x_114:
        /* <DEDUP_REMOVED lines=10> */
.L_x_117:
[----:B------:R-:W-:Y:S05]  /*4190*/  BSYNC B1 ;  /* 0x0000000000017941 */ /* 0x000fea0003800000 */
.L_x_116:
        /* <DEDUP_REMOVED lines=9> */
.L_x_119:
[----:B------:R-:W-:Y:S05]  /*4230*/  BSYNC B1 ;  /* 0x0000000000017941 */ /* 0x000fea0003800000 */
.L_x_118:
        /* <DEDUP_REMOVED lines=9> */
.L_x_121:
[----:B------:R-:W-:Y:S05]  /*42d0*/  BSYNC B1 ;  /* 0x0000000000017941 */ /* 0x000fea0003800000 */
.L_x_120:
        /* <DEDUP_REMOVED lines=10> */
.L_x_123:
[----:B------:R-:W-:Y:S05]  /*4380*/  BSYNC B1 ;  /* 0x0000000000017941 */ /* 0x000fea0003800000 */
.L_x_122:
        /* <DEDUP_REMOVED lines=10> */
.L_x_125:
[----:B------:R-:W-:Y:S05]  /*4430*/  BSYNC B1 ;  /* 0x0000000000017941 */ /* 0x000fea0003800000 */
.L_x_124:
        /* <DEDUP_REMOVED lines=9> */
.L_x_127:
[----:B------:R-:W-:Y:S05]  /*44d0*/  BSYNC B1 ;  /* 0x0000000000017941 */ /* 0x000fea0003800000 */
.L_x_126:
        /* <DEDUP_REMOVED lines=9> */
.L_x_129:
[----:B------:R-:W-:Y:S05]  /*4570*/  BSYNC B1 ;  /* 0x0000000000017941 */ /* 0x000fea0003800000 */
.L_x_128:
        /* <DEDUP_REMOVED lines=10> */
.L_x_131:
[----:B------:R-:W-:Y:S05]  /*4620*/  BSYNC B1 ;  /* 0x0000000000017941 */ /* 0x000fea0003800000 */
.L_x_130:
        /* <DEDUP_REMOVED lines=10> */
.L_x_133:
[----:B------:R-:W-:Y:S05]  /*46d0*/  BSYNC B1 ;  /* 0x0000000000017941 */ /* 0x000fea0003800000 */
.L_x_132:
        /* <DEDUP_REMOVED lines=9> */
.L_x_135:
[----:B------:R-:W-:Y:S05]  /*4770*/  BSYNC B1 ;  /* 0x0000000000017941 */ /* 0x000fea0003800000 */
.L_x_134:
        /* <DEDUP_REMOVED lines=9> */
.L_x_137:
[----:B------:R-:W-:Y:S05]  /*4810*/  BSYNC B1 ;  /* 0x0000000000017941 */ /* 0x000fea0003800000 */
.L_x_136:
        /* <DEDUP_REMOVED lines=10> */
.L_x_139:
[----:B------:R-:W-:Y:S05]  /*48c0*/  BSYNC B1 ;  /* 0x0000000000017941 */ /* 0x000fea0003800000 */
.L_x_138:
        /* <DEDUP_REMOVED lines=10> */
.L_x_141:
[----:B------:R-:W-:Y:S05]  /*4970*/  BSYNC B1 ;  /* 0x0000000000017941 */ /* 0x000fea0003800000 */
.L_x_140:
        /* <DEDUP_REMOVED lines=9> */
.L_x_143:
[----:B------:R-:W-:Y:S05]  /*4a10*/  BSYNC B1 ;  /* 0x0000000000017941 */ /* 0x000fea0003800000 */
.L_x_142:
        /* <DEDUP_REMOVED lines=9> */
.L_x_145:
[----:B------:R-:W-:Y:S05]  /*4ab0*/  BSYNC B1 ;  /* 0x0000000000017941 */ /* 0x000fea0003800000 */
.L_x_144:
        /* <DEDUP_REMOVED lines=10> */
.L_x_147:
[----:B------:R-:W-:Y:S05]  /*4b60*/  BSYNC B1 ;  /* 0x0000000000017941 */ /* 0x000fea0003800000 */
.L_x_146:
        /* <DEDUP_REMOVED lines=10> */
.L_x_149:
[----:B------:R-:W-:Y:S05]  /*4c10*/  BSYNC B1 ;  /* 0x0000000000017941 */ /* 0x000fea0003800000 */
.L_x_148:
        /* <DEDUP_REMOVED lines=9> */
.L_x_151:
[----:B------:R-:W-:Y:S05]  /*4cb0*/  BSYNC B1 ;  /* 0x0000000000017941 */ /* 0x000fea0003800000 */
.L_x_150:
        /* <DEDUP_REMOVED lines=9> */
.L_x_153:
[----:B------:R-:W-:Y:S05]  /*4d50*/  BSYNC B1 ;  /* 0x0000000000017941 */ /* 0x000fea0003800000 */
.L_x_152:
        /* <DEDUP_REMOVED lines=10> */
.L_x_155:
[----:B------:R-:W-:Y:S05]  /*4e00*/  BSYNC B1 ;  /* 0x0000000000017941 */ /* 0x000fea0003800000 */
.L_x_154:
        /* <DEDUP_REMOVED lines=10> */
.L_x_157:
[----:B------:R-:W-:Y:S05]  /*4eb0*/  BSYNC B1 ;  /* 0x0000000000017941 */ /* 0x000fea0003800000 */
.L_x_156:
        /* <DEDUP_REMOVED lines=9> */
.L_x_159:
[----:B------:R-:W-:Y:S05]  /*4f50*/  BSYNC B1 ;  /* 0x0000000000017941 */ /* 0x000fea0003800000 */
.L_x_158:
        /* <DEDUP_REMOVED lines=9> */
.L_x_161:
[----:B------:R-:W-:Y:S05]  /*4ff0*/  BSYNC B1 ;  /* 0x0000000000017941 */ /* 0x000fea0003800000 */
.L_x_160:
        /* <DEDUP_REMOVED lines=10> */
.L_x_163:
[----:B------:R-:W-:Y:S05]  /*50a0*/  BSYNC B1 ;  /* 0x0000000000017941 */ /* 0x000fea0003800000 */
.L_x_162:
        /* <DEDUP_REMOVED lines=10> */
.L_x_165:
[----:B------:R-:W-:Y:S05]  /*5150*/  BSYNC B1 ;  /* 0x0000000000017941 */ /* 0x000fea0003800000 */
.L_x_164:
        /* <DEDUP_REMOVED lines=9> */
.L_x_167:
[----:B------:R-:W-:Y:S05]  /*51f0*/  BSYNC B1 ;  /* 0x0000000000017941 */ /* 0x000fea0003800000 */
.L_x_166:
        /* <DEDUP_REMOVED lines=9> */
.L_x_169:
[----:B------:R-:W-:Y:S05]  /*5290*/  BSYNC B1 ;  /* 0x0000000000017941 */ /* 0x000fea0003800000 */
.L_x_168:
        /* <DEDUP_REMOVED lines=10> */
.L_x_171:
[----:B------:R-:W-:Y:S05]  /*5340*/  BSYNC B1 ;  /* 0x0000000000017941 */ /* 0x000fea0003800000 */
.L_x_170:
        /* <DEDUP_REMOVED lines=10> */
.L_x_173:
[----:B------:R-:W-:Y:S05]  /*53f0*/  BSYNC B1 ;  /* 0x0000000000017941 */ /* 0x000fea0003800000 */
.L_x_172:
        /* <DEDUP_REMOVED lines=9> */
.L_x_175:
[----:B------:R-:W-:Y:S05]  /*5490*/  BSYNC B1 ;  /* 0x0000000000017941 */ /* 0x000fea0003800000 */
.L_x_174:
        /* <DEDUP_REMOVED lines=9> */
.L_x_177:
[----:B------:R-:W-:Y:S05]  /*5530*/  BSYNC B1 ;  /* 0x0000000000017941 */ /* 0x000fea0003800000 */
.L_x_176:
        /* <DEDUP_REMOVED lines=10> */
.L_x_179:
[----:B------:R-:W-:Y:S05]  /*55e0*/  BSYNC B1 ;  /* 0x0000000000017941 */ /* 0x000fea0003800000 */
.L_x_178:
        /* <DEDUP_REMOVED lines=10> */
.L_x_181:
[----:B------:R-:W-:Y:S05]  /*5690*/  BSYNC B1 ;  /* 0x0000000000017941 */ /* 0x000fea0003800000 */
.L_x_180:
        /* <DEDUP_REMOVED lines=9> */
.L_x_183:
[----:B------:R-:W-:Y:S05]  /*5730*/  BSYNC B1 ;  /* 0x0000000000017941 */ /* 0x000fea0003800000 */
.L_x_182:
        /* <DEDUP_REMOVED lines=9> */
.L_x_185:
[----:B------:R-:W-:Y:S05]  /*57d0*/  BSYNC B1 ;  /* 0x0000000000017941 */ /* 0x000fea0003800000 */
.L_x_184:
        /* <DEDUP_REMOVED lines=10> */
.L_x_187:
[----:B------:R-:W-:Y:S05]  /*5880*/  BSYNC B1 ;  /* 0x0000000000017941 */ /* 0x000fea0003800000 */
.L_x_186:
        /* <DEDUP_REMOVED lines=10> */
.L_x_189:
[----:B------:R-:W-:Y:S05]  /*5930*/  BSYNC B1 ;  /* 0x0000000000017941 */ /* 0x000fea0003800000 */
.L_x_188:
        /* <DEDUP_REMOVED lines=9> */
.L_x_191:
[----:B------:R-:W-:Y:S05]  /*59d0*/  BSYNC B1 ;  /* 0x0000000000017941 */ /* 0x000fea0003800000 */
.L_x_190:
        /* <DEDUP_REMOVED lines=9> */
.L_x_193:
[----:B------:R-:W-:Y:S05]  /*5a70*/  BSYNC B1 ;  /* 0x0000000000017941 */ /* 0x000fea0003800000 */
.L_x_192:
        /* <DEDUP_REMOVED lines=10> */
.L_x_195:
[----:B------:R-:W-:Y:S05]  /*5b20*/  BSYNC B1 ;  /* 0x0000000000017941 */ /* 0x000fea0003800000 */
.L_x_194:
        /* <DEDUP_REMOVED lines=10> */
.L_x_197:
[----:B------:R-:W-:Y:S05]  /*5bd0*/  BSYNC B1 ;  /* 0x0000000000017941 */ /* 0x000fea0003800000 */
.L_x_196:
        /* <DEDUP_REMOVED lines=9> */
.L_x_199:
[----:B------:R-:W-:Y:S05]  /*5c70*/  BSYNC B1 ;  /* 0x0000000000017941 */ /* 0x000fea0003800000 */
.L_x_198:
        /* <DEDUP_REMOVED lines=9> */
.L_x_201:
[----:B------:R-:W-:Y:S05]  /*5d10*/  BSYNC B1 ;  /* 0x0000000000017941 */ /* 0x000fea0003800000 */
.L_x_200:
        /* <DEDUP_REMOVED lines=10> */
.L_x_203:
[----:B------:R-:W-:Y:S05]  /*5dc0*/  BSYNC B1 ;  /* 0x0000000000017941 */ /* 0x000fea0003800000 */
.L_x_202:
        /* <DEDUP_REMOVED lines=10> */
.L_x_205:
[----:B------:R-:W-:Y:S05]  /*5e70*/  BSYNC B1 ;  /* 0x0000000000017941 */ /* 0x000fea0003800000 */
.L_x_204:
        /* <DEDUP_REMOVED lines=9> */
.L_x_207:
[----:B------:R-:W-:Y:S05]  /*5f10*/  BSYNC B1 ;  /* 0x0000000000017941 */ /* 0x000fea0003800000 */
.L_x_206:
        /* <DEDUP_REMOVED lines=9> */
.L_x_209:
[----:B------:R-:W-:Y:S05]  /*5fb0*/  BSYNC B1 ;  /* 0x0000000000017941 */ /* 0x000fea0003800000 */
.L_x_208:
        /* <DEDUP_REMOVED lines=10> */
.L_x_211:
[----:B------:R-:W-:Y:S05]  /*6060*/  BSYNC B1 ;  /* 0x0000000000017941 */ /* 0x000fea0003800000 */
.L_x_210:
        /* <DEDUP_REMOVED lines=10> */
.L_x_213:
[----:B------:R-:W-:Y:S05]  /*6110*/  BSYNC B1 ;  /* 0x0000000000017941 */ /* 0x000fea0003800000 */
.L_x_212:
        /* <DEDUP_REMOVED lines=9> */
.L_x_215:
[----:B------:R-:W-:Y:S05]  /*61b0*/  BSYNC B1 ;  /* 0x0000000000017941 */ /* 0x000fea0003800000 */
.L_x_214:
        /* <DEDUP_REMOVED lines=9> */
.L_x_217:
[----:B------:R-:W-:Y:S05]  /*6250*/  BSYNC B1 ;  /* 0x0000000000017941 */ /* 0x000fea0003800000 */
.L_x_216:
        /* <DEDUP_REMOVED lines=10> */
.L_x_219:
[----:B------:R-:W-:Y:S05]  /*6300*/  BSYNC B1 ;  /* 0x0000000000017941 */ /* 0x000fea0003800000 */
.L_x_218:
        /* <DEDUP_REMOVED lines=10> */
.L_x_221:
[----:B------:R-:W-:Y:S05]  /*63b0*/  BSYNC B1 ;  /* 0x0000000000017941 */ /* 0x000fea0003800000 */
.L_x_220:
        /* <DEDUP_REMOVED lines=9> */
.L_x_223:
[----:B------:R-:W-:Y:S05]  /*6450*/  BSYNC B1 ;  /* 0x0000000000017941 */ /* 0x000fea0003800000 */
.L_x_222:
        /* <DEDUP_REMOVED lines=9> */
.L_x_225:
[----:B------:R-:W-:Y:S05]  /*64f0*/  BSYNC B1 ;  /* 0x0000000000017941 */ /* 0x000fea0003800000 */
.L_x_224:
        /* <DEDUP_REMOVED lines=10> */
.L_x_227:
[----:B------:R-:W-:Y:S05]  /*65a0*/  BSYNC B1 ;  /* 0x0000000000017941 */ /* 0x000fea0003800000 */
.L_x_226:
        /* <DEDUP_REMOVED lines=10> */
.L_x_229:
[----:B------:R-:W-:Y:S05]  /*6650*/  BSYNC B1 ;  /* 0x0000000000017941 */ /* 0x000fea0003800000 */
.L_x_228:
        /* <DEDUP_REMOVED lines=9> */
.L_x_231:
[----:B------:R-:W-:Y:S05]  /*66f0*/  BSYNC B1 ;  /* 0x0000000000017941 */ /* 0x000fea0003800000 */
.L_x_230:
        /* <DEDUP_REMOVED lines=9> */
.L_x_233:
[----:B------:R-:W-:Y:S05]  /*6790*/  BSYNC B1 ;  /* 0x0000000000017941 */ /* 0x000fea0003800000 */
.L_x_232:
        /* <DEDUP_REMOVED lines=10> */
.L_x_235:
[----:B------:R-:W-:Y:S05]  /*6840*/  BSYNC B1 ;  /* 0x0000000000017941 */ /* 0x000fea0003800000 */
.L_x_234:
        /* <DEDUP_REMOVED lines=10> */
.L_x_237:
[----:B------:R-:W-:Y:S05]  /*68f0*/  BSYNC B1 ;  /* 0x0000000000017941 */ /* 0x000fea0003800000 */
.L_x_236:
        /* <DEDUP_REMOVED lines=9> */
.L_x_239:
[----:B------:R-:W-:Y:S05]  /*6990*/  BSYNC B1 ;  /* 0x0000000000017941 */ /* 0x000fea0003800000 */
.L_x_238:
        /* <DEDUP_REMOVED lines=9> */
.L_x_241:
[----:B------:R-:W-:Y:S05]  /*6a30*/  BSYNC B1 ;  /* 0x0000000000017941 */ /* 0x000fea0003800000 */
.L_x_240:
        /* <DEDUP_REMOVED lines=10> */
.L_x_243:
[----:B------:R-:W-:Y:S05]  /*6ae0*/  BSYNC B1 ;  /* 0x0000000000017941 */ /* 0x000fea0003800000 */
.L_x_242:
        /* <DEDUP_REMOVED lines=10> */
.L_x_245:
[----:B------:R-:W-:Y:S05]  /*6b90*/  BSYNC B1 ;  /* 0x0000000000017941 */ /* 0x000fea0003800000 */
.L_x_244:
        /* <DEDUP_REMOVED lines=9> */
.L_x_247:
[----:B------:R-:W-:Y:S05]  /*6c30*/  BSYNC B1 ;  /* 0x0000000000017941 */ /* 0x000fea0003800000 */
.L_x_246:
        /* <DEDUP_REMOVED lines=9> */
.L_x_249:
[----:B------:R-:W-:Y:S05]  /*6cd0*/  BSYNC B1 ;  /* 0x0000000000017941 */ /* 0x000fea0003800000 */
.L_x_248:
        /* <DEDUP_REMOVED lines=10> */
.L_x_251:
[----:B------:R-:W-:Y:S05]  /*6d80*/  BSYNC B1 ;  /* 0x0000000000017941 */ /* 0x000fea0003800000 */
.L_x_250:
        /* <DEDUP_REMOVED lines=10> */
.L_x_253:
[----:B------:R-:W-:Y:S05]  /*6e30*/  BSYNC B1 ;  /* 0x0000000000017941 */ /* 0x000fea0003800000 */
.L_x_252:
        /* <DEDUP_REMOVED lines=9> */
.L_x_255:
[----:B------:R-:W-:Y:S05]  /*6ed0*/  BSYNC B1 ;  /* 0x0000000000017941 */ /* 0x000fea0003800000 */
.L_x_254:
        /* <DEDUP_REMOVED lines=9> */
.L_x_257:
[----:B------:R-:W-:Y:S05]  /*6f70*/  BSYNC B1 ;  /* 0x0000000000017941 */ /* 0x000fea0003800000 */
.L_x_256:
        /* <DEDUP_REMOVED lines=10> */
.L_x_259:
[----:B------:R-:W-:Y:S05]  /*7020*/  BSYNC B1 ;  /* 0x0000000000017941 */ /* 0x000fea0003800000 */
.L_x_258:
        /* <DEDUP_REMOVED lines=10> */
.L_x_261:
[----:B------:R-:W-:Y:S05]  /*70d0*/  BSYNC B1 ;  /* 0x0000000000017941 */ /* 0x000fea0003800000 */
.L_x_260:
        /* <DEDUP_REMOVED lines=9> */
.L_x_263:
[----:B------:R-:W-:Y:S05]  /*7170*/  BSYNC B1 ;  /* 0x0000000000017941 */ /* 0x000fea0003800000 */
.L_x_262:
        /* <DEDUP_REMOVED lines=9> */
.L_x_265:
[----:B------:R-:W-:Y:S05]  /*7210*/  BSYNC B1 ;  /* 0x0000000000017941 */ /* 0x000fea0003800000 */
.L_x_264:
        /* <DEDUP_REMOVED lines=10> */
.L_x_267:
[----:B------:R-:W-:Y:S05]  /*72c0*/  BSYNC B1 ;  /* 0x0000000000017941 */ /* 0x000fea0003800000 */
.L_x_266:
        /* <DEDUP_REMOVED lines=10> */
.L_x_269:
[----:B------:R-:W-:Y:S05]  /*7370*/  BSYNC B1 ;  /* 0x0000000000017941 */ /* 0x000fea0003800000 */
.L_x_268:
        /* <DEDUP_REMOVED lines=9> */
.L_x_271:
[----:B------:R-:W-:Y:S05]  /*7410*/  BSYNC B1 ;  /* 0x0000000000017941 */ /* 0x000fea0003800000 */
.L_x_270:
        /* <DEDUP_REMOVED lines=9> */
.L_x_273:
[----:B------:R-:W-:Y:S05]  /*74b0*/  BSYNC B1 ;  /* 0x0000000000017941 */ /* 0x000fea0003800000 */
.L_x_272:
        /* <DEDUP_REMOVED lines=10> */
.L_x_275:
[----:B------:R-:W-:Y:S05]  /*7560*/  BSYNC B1 ;  /* 0x0000000000017941 */ /* 0x000fea0003800000 */
.L_x_274:
        /* <DEDUP_REMOVED lines=10> */
.L_x_277:
[----:B------:R-:W-:Y:S05]  /*7610*/  BSYNC B1 ;  /* 0x0000000000017941 */ /* 0x000fea0003800000 */
.L_x_276:
        /* <DEDUP_REMOVED lines=9> */
.L_x_279:
[----:B------:R-:W-:Y:S05]  /*76b0*/  BSYNC B1 ;  /* 0x0000000000017941 */ /* 0x000fea0003800000 */
.L_x_278:
        /* <DEDUP_REMOVED lines=9> */
.L_x_281:
[----:B------:R-:W-:Y:S05]  /*7750*/  BSYNC B1 ;  /* 0x0000000000017941 */ /* 0x000fea0003800000 */
.L_x_280:
        /* <DEDUP_REMOVED lines=10> */
.L_x_283:
[----:B------:R-:W-:Y:S05]  /*7800*/  BSYNC B1 ;  /* 0x0000000000017941 */ /* 0x000fea0003800000 */
.L_x_282:
        /* <DEDUP_REMOVED lines=10> */
.L_x_285:
[----:B------:R-:W-:Y:S05]  /*78b0*/  BSYNC B1 ;  /* 0x0000000000017941 */ /* 0x000fea0003800000 */
.L_x_284:
        /* <DEDUP_REMOVED lines=9> */
.L_x_287:
[----:B------:R-:W-:Y:S05]  /*7950*/  BSYNC B1 ;  /* 0x0000000000017941 */ /* 0x000fea0003800000 */
.L_x_286:
[----:B-----5:R-:W-:Y:S01]  /*7960*/  LOP3.LUT R0, R19, 0xffffe000, RZ, 0xc0, !PT ;  /* 0xffffe00013007812 */ /* 0x020fe200078ec0ff */
[----:B0-----:R-:W-:Y:S01]  /*7970*/  @P1 IMAD.MOV.U32 R4, RZ, RZ, R10 ;  /* 0x000000ffff041224 */ /* 0x001fe200078e000a */
[----:B------:R-:W-:Y:S01]  /*7980*/  ISETP.GT.AND P0, PT, R3, 0x8, P0 ;  /* 0x000000080300780c */ /* 0x000fe20000704270 */
[----:B------:R-:W-:Y:S02]  /*7990*/  BSSY B1, `(.L_x_288) ;  /* 0x0000008000017945 */ /* 0x000fe40003800000 */
[----:B------:R-:W-:-:S04]  /*79a0*/  FMUL R5, R0, R155 ;  /* 0x0000009b00057220 */ /* 0x000fc80000400000 */
[----:B-1--4-:R-:W-:Y:S01]  /*79b0*/  FFMA R7, R150, R154, R5 ;  /* 0x0000009a96077223 */ /* 0x012fe20000000005 */
[----:B------:R-:W-:-:S04]  /*79c0*/  @P1 IMAD.MOV.U32 R5, RZ, RZ, R11 ;  /* 0x000000ffff051224 */ /* 0x000fc800078e000b */
[----:B------:R-:W-:-:S05]  /*79d0*/  F2FP.TF32.F32.PACK_B R7, R7 ;  /* 0x00000007ff07723e */ /* 0x000fca00024050ff */
[----:B------:R0:W-:Y:S01]  /*79e0*/  @P1 STG.E desc[UR36][R4.64+0x3e0], R7 ;  /* 0x0003e00704001986 */ /* 0x0001e2000c101924 */
[----:B------:R-:W-:Y:S05]  /*79f0*/  @!P0 BRA `(.L_x_289) ;  /* 0x0000000000048947 */ /* 0x000fea0003800000 */
[----:B------:R1:W5:Y:S02]  /*7a00*/  LDG.E.LTC128B R19, desc[UR36][R8.64+0x3e4] ;  /* 0x0003e42408137981 */ /* 0x000364000c1e1920 */
.L_x_289:
[----:B------:R-:W-:Y:S05]  /*7a10*/  BSYNC B1 ;  /* 0x0000000000017941 */ /* 0x000fea0003800000 */
.L_x_288:
[----:B------:R-:W-:Y:S05]  /*7a20*/  @!P0 BRA `(.L_x_290) ;  /* 0x0000002400488947 */ /* 0x000fea0003800000 */
[----:B-----5:R-:W-:-:S05]  /*7a30*/  LOP3.LUT R0, R19, 0xffffe000, RZ, 0xc0, !PT ;  /* 0xffffe00013007812 */ /* 0x020fca00078ec0ff */
[----:B------:R-:W-:-:S04]  /*7a40*/  FMUL R0, R0, R155 ;  /* 0x0000009b00007220 */ /* 0x000fc80000400000 */
[----:B------:R-:W-:-:S05]  /*7a50*/  FFMA R151, R151, R154, R0 ;  /* 0x0000009a97977223 */ /* 0x000fca0000000000 */
[----:B------:R-:W-:-:S05]  /*7a60*/  F2FP.TF32.F32.PACK_B R151, R151 ;  /* 0x00000097ff97723e */ /* 0x000fca00024050ff */
[----:B------:R4:W-:Y:S01]  /*7a70*/  STG.E desc[UR36][R10.64+0x3e4], R151 ;  /* 0x0003e4970a007986 */ /* 0x0009e2000c101924 */
[----:B------:R-:W-:Y:S05]  /*7a80*/  BRA `(.L_x_290) ;  /* 0x0000002400307947 */ /* 0x000fea0003800000 */
.L_x_37:
[----:B------:R-:W-:Y:S01]  /*7a90*/  ISETP.GT.AND P3, PT, R0, 0x1, PT ;  /* 0x000000010000780c */ /* 0x000fe20003f64270 */
[----:B------:R-:W-:Y:S01]  /*7aa0*/  ULDC.64 UR4, c[0x0][0x5c0] ;  /* 0x0001700000047ab9 */ /* 0x000fe20000000a00 */
[-C--:B------:R-:W-:Y:S01]  /*7ab0*/  FMUL R9, R24, R154.reuse ;  /* 0x0000009a18097220 */ /* 0x080fe20000400000 */
[C---:B------:R-:W-:Y:S01]  /*7ac0*/  LEA R4, P4, R168.reuse, UR4, 0x2 ;  /* 0x00000004a8047c11 */ /* 0x040fe2000f8810ff */
[-C--:B------:R-:W-:Y:S01]  /*7ad0*/  FMUL R25, R25, R154.reuse ;  /* 0x0000009a19197220 */ /* 0x080fe20000400000 */
[----:B------:R-:W-:Y:S01]  /*7ae0*/  ISETP.GT.AND P0, PT, R3, RZ, P3 ;  /* 0x000000ff0300720c */ /* 0x000fe20001f04270 */
[-C--:B------:R-:W-:Y:S01]  /*7af0*/  FMUL R27, R27, R154.reuse ;  /* 0x0000009a1b1b7220 */ /* 0x080fe20000400000 */
[----:B------:R-:W-:Y:S01]  /*7b00*/  LEA.HI.X R5, R168, UR5, R179, 0x2, P4 ;  /* 0x00000005a8057c11 */ /* 0x000fe2000a0f14b3 */
[-C--:B------:R-:W-:Y:S01]  /*7b10*/  FMUL R29, R29, R154.reuse ;  /* 0x0000009a1d1d7220 */ /* 0x080fe20000400000 */
[----:B------:R-:W-:Y:S01]  /*7b20*/  F2FP.TF32.F32.PACK_B R9, R9 ;  /* 0x00000009ff09723e */ /* 0x000fe200024050ff */
[-C--:B------:R-:W-:Y:S01]  /*7b30*/  FMUL R31, R31, R154.reuse ;  /* 0x0000009a1f1f7220 */ /* 0x080fe20000400000 */
[----:B------:R-:W-:Y:S01]  /*7b40*/  F2FP.TF32.F32.PACK_B R25, R25 ;  /* 0x00000019ff19723e */ /* 0x000fe200024050ff */
[----:B------:R-:W-:Y:S01]  /*7b50*/  FMUL R13, R32, R154 ;  /* 0x0000009a200d7220 */ /* 0x000fe20000400000 */
[C---:B------:R-:W-:Y:S01]  /*7b60*/  SHF.L.U64.HI R7, R10.reuse, 0x5, R11 ;  /* 0x000000050a077819 */ /* 0x040fe2000001020b */
[----:B------:R0:W-:Y:S01]  /*7b70*/  @P2 STG.E desc[UR36][R4.64], R9 ;  /* 0x0000000904002986 */ /* 0x0001e2000c101924 */
[----:B------:R-:W-:Y:S01]  /*7b80*/  LEA R6, P4, R10, R4, 0x5 ;  /* 0x000000040a067211 */ /* 0x000fe200078828ff */
[-C--:B------:R-:W-:Y:S01]  /*7b90*/  FMUL R11, R26, R154.reuse ;  /* 0x0000009a1a0b7220 */ /* 0x080fe20000400000 */
[----:B------:R-:W-:Y:S01]  /*7ba0*/  ISETP.GT.AND P1, PT, R3, 0x8, P1 ;  /* 0x000000080300780c */ /* 0x000fe20000f24270 */
[----:B------:R-:W-:Y:S01]  /*7bb0*/  @P0 STG.E desc[UR36][R4.64+0x4], R25 ;  /* 0x0000041904000986 */ /* 0x000fe2000c101924 */
[C---:B------:R-:W-:Y:S01]  /*7bc0*/  ISETP.GT.AND P2, PT, R0.reuse, 0x8, PT ;  /* 0x000000080000780c */ /* 0x040fe20003f44270 */
[----:B------:R-:W-:Y:S01]  /*7bd0*/  IMAD.X R7, R7, 0x1, R5, P4 ;  /* 0x0000000107077824 */ /* 0x000fe200020e0605 */
[----:B------:R-:W-:Y:S01]  /*7be0*/  ISETP.GT.AND P3, PT, R3, 0x8, P3 ;  /* 0x000000080300780c */ /* 0x000fe20001f64270 */
[-C--:B------:R-:W-:Y:S01]  /*7bf0*/  FMUL R33, R33, R154.reuse ;  /* 0x0000009a21217220 */ /* 0x080fe20000400000 */
[----:B------:R-:W-:Y:S01]  /*7c00*/  ISETP.GT.AND P0, PT, R0, 0x9, PT ;  /* 0x000000090000780c */ /* 0x000fe20003f04270 */
[-C--:B------:R-:W-:Y:S01]  /*7c10*/  FMUL R35, R35, R154.reuse ;  /* 0x0000009a23237220 */ /* 0x080fe20000400000 */
[C---:B------:R-:W-:Y:S01]  /*7c20*/  ISETP.GT.AND P5, PT, R3.reuse, RZ, P2 ;  /* 0x000000ff0300720c */ /* 0x040fe200017a4270 */
[-C--:B0-----:R-:W-:Y:S01]  /*7c30*/  FMUL R9, R28, R154.reuse ;  /* 0x0000009a1c097220 */ /* 0x081fe20000400000 */
[----:B------:R-:W-:Y:S01]  /*7c40*/  ISETP.GT.AND P4, PT, R3, RZ, P0 ;  /* 0x000000ff0300720c */ /* 0x000fe20000784270 */
[-C--:B------:R-:W-:Y:S01]  /*7c50*/  FMUL R37, R37, R154.reuse ;  /* 0x0000009a25257220 */ /* 0x080fe20000400000 */
[----:B------:R-:W-:Y:S01]  /*7c60*/  F2FP.TF32.F32.PACK_B R11, R11 ;  /* 0x0000000bff0b723e */ /* 0x000fe200024050ff */
[-C--:B------:R-:W-:Y:S01]  /*7c70*/  FMUL R39, R39, R154.reuse ;  /* 0x0000009a27277220 */ /* 0x080fe20000400000 */
[----:B------:R-:W-:Y:S01]  /*7c80*/  F2FP.TF32.F32.PACK_B R27, R27 ;  /* 0x0000001bff1b723e */ /* 0x000fe200024050ff */
[-C--:B------:R-:W-:Y:S01]  /*7c90*/  FMUL R41, R41, R154.reuse ;  /* 0x0000009a29297220 */ /* 0x080fe20000400000 */
[----:B------:R-:W-:Y:S01]  /*7ca0*/  F2FP.TF32.F32.PACK_B R9, R9 ;  /* 0x00000009ff09723e */ /* 0x000fe200024050ff */
[----:B------:R0:W-:Y:S01]  /*7cb0*/  @P1 STG.E desc[UR36][R6.64], R11 ;  /* 0x0000000b06001986 */ /* 0x0001e2000c101924 */
[----:B------:R-:W-:Y:S01]  /*7cc0*/  F2FP.TF32.F32.PACK_B R29, R29 ;  /* 0x0000001dff1d723e */ /* 0x000fe200024050ff */
[-C--:B------:R-:W-:Y:S01]  /*7cd0*/  FMUL R43, R43, R154.reuse ;  /* 0x0000009a2b2b7220 */ /* 0x080fe20000400000 */
[C---:B------:R-:W-:Y:S01]  /*7ce0*/  ISETP.GT.AND P1, PT, R0.reuse, 0x10, PT ;  /* 0x000000100000780c */ /* 0x040fe20003f24270 */
[----:B------:R-:W-:Y:S01]  /*7cf0*/  @P3 STG.E desc[UR36][R6.64+0x4], R27 ;  /* 0x0000041b06003986 */ /* 0x000fe2000c101924 */
[----:B------:R-:W-:Y:S01]  /*7d00*/  ISETP.GT.AND P3, PT, R0, 0x11, PT ;  /* 0x000000110000780c */ /* 0x000fe20003f64270 */
[-C--:B------:R-:W-:Y:S01]  /*7d10*/  FMUL R45, R45, R154.reuse ;  /* 0x0000009a2d2d7220 */ /* 0x080fe20000400000 */
[C---:B------:R-:W-:Y:S01]  /*7d20*/  ISETP.GT.AND P2, PT, R3.reuse, 0x8, P2 ;  /* 0x000000080300780c */ /* 0x040fe20001744270 */
[----:B------:R1:W-:Y:S01]  /*7d30*/  @P5 STG.E desc[UR36][R4.64+0x20], R9 ;  /* 0x0000200904005986 */ /* 0x0003e2000c101924 */
[----:B------:R-:W-:Y:S01]  /*7d40*/  ISETP.GT.AND P0, PT, R3, 0x8, P0 ;  /* 0x000000080300780c */ /* 0x000fe20000704270 */
[-C--:B------:R-:W-:Y:S01]  /*7d50*/  FMUL R47, R47, R154.reuse ;  /* 0x0000009a2f2f7220 */ /* 0x080fe20000400000 */
[C---:B------:R-:W-:Y:S01]  /*7d60*/  ISETP.GT.AND P5, PT, R3.reuse, RZ, P1 ;  /* 0x000000ff0300720c */ /* 0x040fe20000fa4270 */
[----:B------:R-:W-:Y:S01]  /*7d70*/  @P4 STG.E desc[UR36][R4.64+0x24], R29 ;  /* 0x0000241d04004986 */ /* 0x000fe2000c101924 */
        /* <DEDUP_REMOVED lines=8> */
[-C--:B-1----:R-:W-:Y:S01]  /*7e00*/  FMUL R9, R34, R154.reuse ;  /* 0x0000009a22097220 */ /* 0x082fe20000400000 */
[----:B------:R-:W-:Y:S01]  /*7e10*/  F2FP.TF32.F32.PACK_B R33, R33 ;  /* 0x00000021ff21723e */ /* 0x000fe200024050ff */
[----:B------:R0:W-:Y:S01]  /*7e20*/  @P2 STG.E desc[UR36][R6.64+0x20], R11 ;  /* 0x0000200b06002986 */ /* 0x0001e2000c101924 */
[----:B------:R-:W-:Y:S01]  /*7e30*/  ISETP.GT.AND P1, PT, R3, 0x8, P1 ;  /* 0x000000080300780c */ /* 0x000fe20000f24270 */
[-C--:B------:R-:W-:Y:S01]  /*7e40*/  FMUL R55, R55, R154.reuse ;  /* 0x0000009a37377220 */ /* 0x080fe20000400000 */
[C---:B------:R-:W-:Y:S01]  /*7e50*/  ISETP.GT.AND P2, PT, R0.reuse, 0x19, PT ;  /* 0x000000190000780c */ /* 0x040fe20003f44270 */
[----:B------:R-:W-:Y:S01]  /*7e60*/  @P0 STG.E desc[UR36][R6.64+0x24], R31 ;  /* 0x0000241f06000986 */ /* 0x000fe2000c101924 */
[----:B------:R-:W-:Y:S01]  /*7e70*/  ISETP.GT.AND P0, PT, R0, 0x18, PT ;  /* 0x000000180000780c */ /* 0x000fe20003f04270 */
[-C--:B------:R-:W-:Y:S01]  /*7e80*/  FMUL R57, R57, R154.reuse ;  /* 0x0000009a39397220 */ /* 0x080fe20000400000 */
[----:B------:R-:W-:Y:S01]  /*7e90*/  F2FP.TF32.F32.PACK_B R9, R9 ;  /* 0x00000009ff09723e */ /* 0x000fe200024050ff */
[----:B------:R1:W-:Y:S01]  /*7ea0*/  @P5 STG.E desc[UR36][R4.64+0x40], R13 ;  /* 0x0000400d04005986 */ /* 0x0003e2000c101924 */
[----:B------:R-:W-:Y:S01]  /*7eb0*/  ISETP.GT.AND P5, PT, R3, RZ, P0 ;  /* 0x000000ff0300720c */ /* 0x000fe200007a4270 */
[-C--:B------:R-:W-:Y:S01]  /*7ec0*/  FMUL R59, R59, R154.reuse ;  /* 0x0000009a3b3b7220 */ /* 0x080fe20000400000 */
[----:B------:R-:W-:Y:S01]  /*7ed0*/  F2FP.TF32.F32.PACK_B R35, R35 ;  /* 0x00000023ff23723e */ /* 0x000fe200024050ff */
[----:B------:R-:W-:Y:S01]  /*7ee0*/  @P4 STG.E desc[UR36][R4.64+0x44], R33 ;  /* 0x0000442104004986 */ /* 0x000fe2000c101924 */
[C---:B------:R-:W-:Y:S01]  /*7ef0*/  ISETP.GT.AND P4, PT, R3.reuse, 0x8, P3 ;  /* 0x000000080300780c */ /* 0x040fe20001f84270 */
[-C--:B0-----:R-:W-:Y:S01]  /*7f00*/  FMUL R11, R36, R154.reuse ;  /* 0x0000009a240b7220 */ /* 0x081fe20000400000 */
[----:B------:R-:W-:Y:S01]  /*7f10*/  ISETP.GT.AND P3, PT, R3, RZ, P2 ;  /* 0x000000ff0300720c */ /* 0x000fe20001764270 */
[----:B------:R0:W-:Y:S01]  /*7f20*/  @P1 STG.E desc[UR36][R6.64+0x40], R9 ;  /* 0x0000400906001986 */ /* 0x0001e2000c101924 */
[----:B------:R-:W-:Y:S01]  /*7f30*/  F2FP.TF32.F32.PACK_B R37, R37 ;  /* 0x00000025ff25723e */ /* 0x000fe200024050ff */
[-C--:B------:R-:W-:Y:S01]  /*7f40*/  FMUL R61, R61, R154.reuse ;  /* 0x0000009a3d3d7220 */ /* 0x080fe20000400000 */
[----:B------:R-:W-:Y:S01]  /*7f50*/  F2FP.TF32.F32.PACK_B R11, R11 ;  /* 0x0000000bff0b723e */ /* 0x000fe200024050ff */
[-C--:B-1----:R-:W-:Y:S01]  /*7f60*/  FMUL R13, R40, R154.reuse ;  /* 0x0000009a280d7220 */ /* 0x082fe20000400000 */
[----:B------:R-:W-:Y:S01]  /*7f70*/  ISETP.GT.AND P1, PT, R0, 0x20, PT ;  /* 0x000000200000780c */ /* 0x000fe20003f24270 */
[-C--:B------:R-:W-:Y:S01]  /*7f80*/  FMUL R63, R63, R154.reuse ;  /* 0x0000009a3f3f7220 */ /* 0x080fe20000400000 */
[----:B------:R-:W-:Y:S01]  /*7f90*/  ISETP.GT.AND P0, PT, R3, 0x8, P0 ;  /* 0x000000080300780c */ /* 0x000fe20000704270 */
[-C--:B------:R-:W-:Y:S01]  /*7fa0*/  FMUL R65, R65, R154.reuse ;  /* 0x0000009a41417220 */ /* 0x080fe20000400000 */
[----:B------:R-:W-:Y:S01]  /*7fb0*/  F2FP.TF32.F32.PACK_B R39, R39 ;  /* 0x00000027ff27723e */ /* 0x000fe200024050ff */
[----:B------:R-:W-:Y:S01]  /*7fc0*/  @P4 STG.E desc[UR36][R6.64+0x44], R35 ;  /* 0x0000442306004986 */ /* 0x000fe2000c101924 */
[C---:B------:R-:W-:Y:S01]  /*7fd0*/  ISETP.GT.AND P4, PT, R3.reuse, 0x8, P2 ;  /* 0x000000080300780c */ /* 0x040fe20001784270 */
[-C--:B0-----:R-:W-:Y:S01]  /*7fe0*/  FMUL R9, R38, R154.reuse ;  /* 0x0000009a26097220 */ /* 0x081fe20000400000 */
[C---:B------:R-:W-:Y:S01]  /*7ff0*/  ISETP.GT.AND P2, PT, R0.reuse, 0x21, PT ;  /* 0x000000210000780c */ /* 0x040fe20003f44270 */
[----:B------:R0:W-:Y:S01]  /*8000*/  @P5 STG.E desc[UR36][R4.64+0x60], R11 ;  /* 0x0000600b04005986 */ /* 0x0001e2000c101924 */
[----:B------:R-:W-:Y:S01]  /*8010*/  ISETP.GT.AND P5, PT, R3, RZ, P1 ;  /* 0x000000ff0300720c */ /* 0x000fe20000fa4270 */
[-C--:B------:R-:W-:Y:S01]  /*8020*/  FMUL R67, R67, R154.reuse ;  /* 0x0000009a43437220 */ /* 0x080fe20000400000 */
[----:B------:R-:W-:Y:S01]  /*8030*/  F2FP.TF32.F32.PACK_B R9, R9 ;  /* 0x00000009ff09723e */ /* 0x000fe200024050ff */
[----:B------:R-:W-:Y:S01]  /*8040*/  @P3 STG.E desc[UR36][R4.64+0x64], R37 ;  /* 0x0000642504003986 */ /* 0x000fe2000c101924 */
[----:B------:R-:W-:Y:S01]  /*8050*/  ISETP.GT.AND P3, PT, R3, RZ, P2 ;  /* 0x000000ff0300720c */ /* 0x000fe20001764270 */
[-C--:B------:R-:W-:Y:S01]  /*8060*/  FMUL R69, R69, R154.reuse ;  /* 0x0000009a45457220 */ /* 0x080fe20000400000 */
[----:B------:R-:W-:Y:S01]  /*8070*/  F2FP.TF32.F32.PACK_B R13, R13 ;  /* 0x0000000dff0d723e */ /* 0x000fe200024050ff */
[----:B------:R1:W-:Y:S01]  /*8080*/  @P0 STG.E desc[UR36][R6.64+0x60], R9 ;  /* 0x0000600906000986 */ /* 0x0003e2000c101924 */
[----:B------:R-:W-:Y:S01]  /*8090*/  F2FP.TF32.F32.PACK_B R41, R41 ;  /* 0x00000029ff29723e */ /* 0x000fe200024050ff */
[-C--:B------:R-:W-:Y:S01]  /*80a0*/  FMUL R71, R71, R154.reuse ;  /* 0x0000009a47477220 */ /* 0x080fe20000400000 */
[----:B------:R-:W-:Y:S01]  /*80b0*/  ISETP.GT.AND P0, PT, R0, 0x28, PT ;  /* 0x000000280000780c */ /* 0x000fe20003f04270 */
[----:B------:R-:W-:Y:S01]  /*80c0*/  @P4 STG.E desc[UR36][R6.64+0x64], R39 ;  /* 0x0000642706004986 */ /* 0x000fe2000c101924 */
[C---:B------:R-:W-:Y:S01]  /*80d0*/  ISETP.GT.AND P1, PT, R3.reuse, 0x8, P1 ;  /* 0x000000080300780c */ /* 0x040fe20000f24270 */
[-C--:B0-----:R-:W-:Y:S01]  /*80e0*/  FMUL R11, R44, R154.reuse ;  /* 0x0000009a2c0b7220 */ /* 0x081fe20000400000 */
[----:B------:R-:W-:Y:S01]  /*80f0*/  ISETP.GT.AND P4, PT, R3, 0x8, P2 ;  /* 0x000000080300780c */ /* 0x000fe20001784270 */
[----:B------:R0:W-:Y:S01]  /*8100*/  @P5 STG.E desc[UR36][R4.64+0x80], R13 ;  /* 0x0000800d04005986 */ /* 0x0001e2000c101924 */
[----:B------:R-:W-:Y:S01]  /*8110*/  ISETP.GT.AND P2, PT, R0, 0x29, PT ;  /* 0x000000290000780c */ /* 0x000fe20003f44270 */
[-C--:B------:R-:W-:Y:S01]  /*8120*/  FMUL R73, R73, R154.reuse ;  /* 0x0000009a49497220 */ /* 0x080fe20000400000 */
[C---:B------:R-:W-:Y:S01]  /*8130*/  ISETP.GT.AND P5, PT, R3.reuse, RZ, P0 ;  /* 0x000000ff0300720c */ /* 0x040fe200007a4270 */
[-C--:B-1----:R-:W-:Y:S01]  /*8140*/  FMUL R9, R42, R154.reuse ;  /* 0x0000009a2a097220 */ /* 0x082fe20000400000 */
[----:B------:R-:W-:Y:S01]  /*8150*/  @P3 STG.E desc[UR36][R4.64+0x84], R41 ;  /* 0x0000842904003986 */ /* 0x000fe2000c101924 */
[----:B------:R-:W-:Y:S01]  /*8160*/  ISETP.GT.AND P3, PT, R3, RZ, P2 ;  /* 0x000000ff0300720c */ /* 0x000fe20001764270 */
[-C--:B------:R-:W-:Y:S01]  /*8170*/  FMUL R75, R75, R154.reuse ;  /* 0x0000009a4b4b7220 */ /* 0x080fe20000400000 */
[----:B------:R-:W-:Y:S01]  /*8180*/  F2FP.TF32.F32.PACK_B R43, R43 ;  /* 0x0000002bff2b723e */ /* 0x000fe200024050ff */
[-C--:B------:R-:W-:Y:S01]  /*8190*/  FMUL R77, R77, R154.reuse ;  /* 0x0000009a4d4d7220 */ /* 0x080fe20000400000 */
[----:B------:R-:W-:Y:S01]  /*81a0*/  F2FP.TF32.F32.PACK_B R9, R9 ;  /* 0x00000009ff09723e */ /* 0x000fe200024050ff */
[-C--:B------:R-:W-:Y:S01]  /*81b0*/  FMUL R79, R79, R154.reuse ;  /* 0x0000009a4f4f7220 */ /* 0x080fe20000400000 */
[----:B------:R-:W-:Y:S01]  /*81c0*/  F2FP.TF32.F32.PACK_B R11, R11 ;  /* 0x0000000bff0b723e */ /* 0x000fe200024050ff */
[-C--:B0-----:R-:W-:Y:S01]  /*81d0*/  FMUL R13, R48, R154.reuse ;  /* 0x0000009a300d7220 */ /* 0x081fe20000400000 */
[----:B------:R-:W-:Y:S01]  /*81e0*/  F2FP.TF32.F32.PACK_B R45, R45 ;  /* 0x0000002dff2d723e */ /* 0x000fe200024050ff */
[----:B------:R0:W-:Y:S01]  /*81f0*/  @P1 STG.E desc[UR36][R6.64+0x80], R9 ;  /* 0x0000800906001986 */ /* 0x0001e2000c101924 */
[C---:B------:R-:W-:Y:S01]  /*8200*/  ISETP.GT.AND P1, PT, R0.reuse, 0x30, PT ;  /* 0x000000300000780c */ /* 0x040fe20003f24270 */
[-C--:B------:R-:W-:Y:S01]  /*8210*/  FMUL R81, R81, R154.reuse ;  /* 0x0000009a51517220 */ /* 0x080fe20000400000 */
[C---:B------:R-:W-:Y:S01]  /*8220*/  ISETP.GT.AND P0, PT, R3.reuse, 0x8, P0 ;  /* 0x000000080300780c */ /* 0x040fe20000704270 */
[----:B------:R-:W-:Y:S01]  /*8230*/  @P4 STG.E desc[UR36][R6.64+0x84], R43 ;  /* 0x0000842b06004986 */ /* 0x000fe2000c101924 */
[----:B------:R-:W-:Y:S01]  /*8240*/  ISETP.GT.AND P4, PT, R3, 0x8, P2 ;  /* 0x000000080300780c */ /* 0x000fe20001784270 */
[-C--:B------:R-:W-:Y:S01]  /*8250*/  FMUL R83, R83, R154.reuse ;  /* 0x0000009a53537220 */ /* 0x080fe20000400000 */
[----:B------:R-:W-:Y:S01]  /*8260*/  ISETP.GT.AND P2, PT, R0, 0x31, PT ;  /* 0x000000310000780c */ /* 0x000fe20003f44270 */
[----:B------:R1:W-:Y:S01]  /*8270*/  @P5 STG.E desc[UR36][R4.64+0xa0], R11 ;  /* 0x0000a00b04005986 */ /* 0x0003e2000c101924 */
[----:B------:R-:W-:Y:S01]  /*8280*/  ISETP.GT.AND P5, PT, R3, RZ, P1 ;  /* 0x000000ff0300720c */ /* 0x000fe20000fa4270 */
[-C--:B------:R-:W-:Y:S01]  /*8290*/  FMUL R85, R85, R154.reuse ;  /* 0x0000009a55557220 */ /* 0x080fe20000400000 */
[----:B------:R-:W-:Y:S01]  /*82a0*/  F2FP.TF32.F32.PACK_B R47, R47 ;  /* 0x0000002fff2f723e */ /* 0x000fe200024050ff */
[-C--:B0-----:R-:W-:Y:S01]  /*82b0*/  FMUL R9, R46, R154.reuse ;  /* 0x0000009a2e097220 */ /* 0x081fe20000400000 */
        /* <DEDUP_REMOVED lines=9> */
[----:B------:R-:W-:Y:S01]  /*8350*/  ISETP.GT.AND P1, PT, R3, 0x8, P1 ;  /* 0x000000080300780c */ /* 0x000fe20000f24270 */
[----:B------:R0:W-:Y:S01]  /*8360*/  @P0 STG.E desc[UR36][R6.64+0xa0], R9 ;  /* 0x0000a00906000986 */ /* 0x0001e2000c101924 */
[C---:B------:R-:W-:Y:S01]  /*8370*/  ISETP.GT.AND P0, PT, R0.reuse, 0x38, PT ;  /* 0x000000380000780c */ /* 0x040fe20003f04270 */
[-C--:B------:R-:W-:Y:S01]  /*8380*/  FMUL R93, R93, R154.reuse ;  /* 0x0000009a5d5d7220 */ /* 0x080fe20000400000 */
[----:B------:R-:W-:Y:S01]  /*8390*/  F2FP.TF32.F32.PACK_B R51, R51 ;  /* 0x00000033ff33723e */ /* 0x000fe200024050ff */
        /* <DEDUP_REMOVED lines=16> */
[----:B------:R-:W-:Y:S01]  /*84a0*/  ISETP.GT.AND P0, PT, R3, 0x8, P0 ;  /* 0x000000080300780c */ /* 0x000fe20000704270 */
[-C--:B-1----:R-:W-:Y:S01]  /*84b0*/  FMUL R13, R56, R154.reuse ;  /* 0x0000009a380d7220 */ /* 0x082fe20000400000 */
[----:B------:R-:W-:Y:S01]  /*84c0*/  F2FP.TF32.F32.PACK_B R55, R55 ;  /* 0x00000037ff37723e */ /* 0x000fe200024050ff */
        /* <DEDUP_REMOVED lines=16> */
[----:B------:R-:W-:Y:S01]  /*85d0*/  ISETP.GT.AND P1, PT, R3, 0x8, P1 ;  /* 0x000000080300780c */ /* 0x000fe20000f24270 */
[-C--:B------:R-:W-:Y:S01]  /*85e0*/  FMUL R113, R113, R154.reuse ;  /* 0x0000009a71717220 */ /* 0x080fe20000400000 */
[----:B------:R-:W-:Y:S01]  /*85f0*/  F2FP.TF32.F32.PACK_B R9, R9 ;  /* 0x00000009ff09723e */ /* 0x000fe200024050ff */
[-C--:B------:R-:W-:Y:S01]  /*8600*/  FMUL R115, R115, R154.reuse ;  /* 0x0000009a73737220 */ /* 0x080fe20000400000 */
[-C--:B-1----:R-:W-:Y:S01]  /*8610*/  FMUL R11, R60, R154.reuse ;  /* 0x0000009a3c0b7220 */ /* 0x082fe20000400000 */
[----:B------:R-:W-:Y:S01]  /*8620*/  F2FP.TF32.F32.PACK_B R59, R59 ;  /* 0x0000003bff3b723e */ /* 0x000fe200024050ff */
[-C--:B------:R-:W-:Y:S01]  /*8630*/  FMUL R117, R117, R154.reuse ;  /* 0x0000009a75757220 */ /* 0x080fe20000400000 */
        /* <DEDUP_REMOVED lines=47> */
[----:B------:R-:W-:Y:S01]  /*8930*/  ISETP.GT.AND P0, PT, R0, 0x58, PT ;  /* 0x000000580000780c */ /* 0x000fe20003f04270 */
[-C--:B------:R-:W-:Y:S01]  /*8940*/  FMUL R147, R147, R154.reuse ;  /* 0x0000009a93937220 */ /* 0x080fe20000400000 */
[----:B------:R-:W-:Y:S01]  /*8950*/  F2FP.TF32.F32.PACK_B R11, R11 ;  /* 0x0000000bff0b723e */ /* 0x000fe200024050ff */
[----:B------:R-:W-:Y:S01]  /*8960*/  @P4 STG.E desc[UR36][R6.64+0x124], R63 ;  /* 0x0001243f06004986 */ /* 0x000fe2000c101924 */
[C---:B------:R-:W-:Y:S01]  /*8970*/  ISETP.GT.AND P4, PT, R3.reuse, 0x8, P2 ;  /* 0x000000080300780c */ /* 0x040fe20001784270 */
        /* <DEDUP_REMOVED lines=9> */
[----:B------:R-:W-:Y:S01]  /*8a10*/  FMUL R151, R151, R154 ;  /* 0x0000009a97977220 */ /* 0x000fe20000400000 */
[----:B------:R-:W-:-:S02]  /*8a20*/  ISETP.GT.AND P0, PT, R3, 0x8, P0 ;  /* 0x000000080300780c */ /* 0x000fc40000704270 */
[----:B------:R-:W-:Y:S01]  /*8a30*/  F2FP.TF32.F32.PACK_B R9, R9 ;  /* 0x00000009ff09723e */ /* 0x000fe200024050ff */
[----:B-1----:R-:W-:Y:S01]  /*8a40*/  FMUL R13, R72, R154 ;  /* 0x0000009a480d7220 */ /* 0x002fe20000400000 */
[----:B------:R-:W-:-:S03]  /*8a50*/  F2FP.TF32.F32.PACK_B R71, R71 ;  /* 0x00000047ff47723e */ /* 0x000fc600024050ff */
[----:B------:R0:W-:Y:S01]  /*8a60*/  @P1 STG.E desc[UR36][R6.64+0x140], R9 ;  /* 0x0001400906001986 */ /* 0x0001e2000c101924 */
[C---:B------:R-:W-:Y:S02]  /*8a70*/  ISETP.GT.AND P1, PT, R0.reuse, 0x60, PT ;  /* 0x000000600000780c */ /* 0x040fe40003f24270 */
[----:B------:R-:W-:Y:S01]  /*8a80*/  F2FP.TF32.F32.PACK_B R13, R13 ;  /* 0x0000000dff0d723e */ /* 0x000fe200024050ff */
[----:B------:R-:W-:Y:S01]  /*8a90*/  @P4 STG.E desc[UR36][R6.64+0x144], R67 ;  /* 0x0001444306004986 */ /* 0x000fe2000c101924 */
[C---:B------:R-:W-:Y:S02]  /*8aa0*/  ISETP.GT.AND P4, PT, R3.reuse, 0x8, P2 ;  /* 0x000000080300780c */ /* 0x040fe40001784270 */
[----:B------:R-:W-:Y:S01]  /*8ab0*/  ISETP.GT.AND P2, PT, R0, 0x61, PT ;  /* 0x000000610000780c */ /* 0x000fe20003f44270 */
[----:B------:R1:W-:Y:S01]  /*8ac0*/  @P5 STG.E desc[UR36][R4.64+0x160], R11 ;  /* 0x0001600b04005986 */ /* 0x0003e2000c101924 */
[C---:B------:R-:W-:Y:S02]  /*8ad0*/  ISETP.GT.AND P5, PT, R3.reuse, RZ, P1 ;  /* 0x000000ff0300720c */ /* 0x040fe40000fa4270 */
[----:B------:R-:W-:Y:S01]  /*8ae0*/  F2FP.TF32.F32.PACK_B R73, R73 ;  /* 0x00000049ff49723e */ /* 0x000fe200024050ff */
[----:B0-----:R-:W-:Y:S01]  /*8af0*/  FMUL R9, R70, R154 ;  /* 0x0000009a46097220 */ /* 0x001fe20000400000 */
[----:B------:R-:W-:Y:S01]  /*8b00*/  @P3 STG.E desc[UR36][R4.64+0x164], R69 ;  /* 0x0001644504003986 */ /* 0x000fe2000c101924 */
[----:B------:R-:W-:-:S02]  /*8b10*/  ISETP.GT.AND P3, PT, R3, RZ, P2 ;  /* 0x000000ff0300720c */ /* 0x000fc40001764270 */
[----:B------:R-:W-:Y:S02]  /*8b20*/  ISETP.GT.AND P1, PT, R3, 0x8, P1 ;  /* 0x000000080300780c */ /* 0x000fe40000f24270 */
        /* <DEDUP_REMOVED lines=252> */
[----:B------:R-:W-:Y:S01]  /*9af0*/  @P3 STG.E desc[UR36][R4.64+0x364], R133 ;  /* 0x0003648504003986 */ /* 0x000fe2000c101924 */
[----:B0-----:R-:W-:Y:S01]  /*9b00*/  FMUL R9, R134, R154 ;  /* 0x0000009a86097220 */ /* 0x001fe20000400000 */
[----:B------:R-:W-:-:S02]  /*9b10*/  ISETP.GT.AND P3, PT, R3, RZ, P2 ;  /* 0x000000ff0300720c */ /* 0x000fc40001764270 */
[----:B------:R-:W-:Y:S02]  /*9b20*/  ISETP.GT.AND P1, PT, R3, 0x8, P1 ;  /* 0x000000080300780c */ /* 0x000fe40000f24270 */
[----:B------:R-:W-:Y:S01]  /*9b30*/  F2FP.TF32.F32.PACK_B R9, R9 ;  /* 0x00000009ff09723e */ /* 0x000fe200024050ff */
[----:B-1----:R-:W-:Y:S01]  /*9b40*/  FMUL R11, R140, R154 ;  /* 0x0000009a8c0b7220 */ /* 0x002fe20000400000 */
[----:B------:R-:W-:-:S03]  /*9b50*/  F2FP.TF32.F32.PACK_B R139, R139 ;  /* 0x0000008bff8b723e */ /* 0x000fc600024050ff */
[----:B------:R0:W-:Y:S01]  /*9b60*/  @P0 STG.E desc[UR36][R6.64+0x360], R9 ;  /* 0x0003600906000986 */ /* 0x0001e2000c101924 */
[----:B------:R-:W-:Y:S02]  /*9b70*/  F2FP.TF32.F32.PACK_B R141, R141 ;  /* 0x0000008dff8d723e */ /* 0x000fe400024050ff */
[----:B------:R-:W-:Y:S01]  /*9b80*/  F2FP.TF32.F32.PACK_B R11, R11 ;  /* 0x0000000bff0b723e */ /* 0x000fe200024050ff */
[----:B------:R-:W-:Y:S01]  /*9b90*/  @P4 STG.E desc[UR36][R6.64+0x364], R135 ;  /* 0x0003648706004986 */ /* 0x000fe2000c101924 */
[C---:B------:R-:W-:Y:S02]  /*9ba0*/  ISETP.GT.AND P4, PT, R0.reuse, 0xe8, PT ;  /* 0x000000e80000780c */ /* 0x040fe40003f84270 */
[----:B------:R-:W-:Y:S01]  /*9bb0*/  F2FP.TF32.F32.PACK_B R143, R143 ;  /* 0x0000008fff8f723e */ /* 0x000fe200024050ff */
[----:B------:R1:W-:Y:S01]  /*9bc0*/  @P5 STG.E desc[UR36][R4.64+0x380], R13 ;  /* 0x0003800d04005986 */ /* 0x0003e2000c101924 */
[----:B------:R-:W-:Y:S02]  /*9bd0*/  ISETP.GT.AND P5, PT, R0, 0xe9, PT ;  /* 0x000000e90000780c */ /* 0x000fe40003fa4270 */
[----:B------:R-:W-:Y:S01]  /*9be0*/  F2FP.TF32.F32.PACK_B R145, R145 ;  /* 0x00000091ff91723e */ /* 0x000fe200024050ff */
[----:B------:R-:W-:Y:S01]  /*9bf0*/  @P3 STG.E desc[UR36][R4.64+0x384], R137 ;  /* 0x0003848904003986 */ /* 0x000fe2000c101924 */
[C---:B------:R-:W-:Y:S01]  /*9c00*/  ISETP.GT.AND P3, PT, R3.reuse, 0x8, P2 ;  /* 0x000000080300780c */ /* 0x040fe20001764270 */
[----:B0-----:R-:W-:Y:S01]  /*9c10*/  FMUL R9, R138, R154 ;  /* 0x0000009a8a097220 */ /* 0x001fe20000400000 */
[----:B------:R-:W-:-:S02]  /*9c20*/  ISETP.GT.AND P2, PT, R3, RZ, P4 ;  /* 0x000000ff0300720c */ /* 0x000fc40002744270 */
[C---:B------:R-:W-:Y:S02]  /*9c30*/  ISETP.GT.AND P0, PT, R3.reuse, RZ, P5 ;  /* 0x000000ff0300720c */ /* 0x040fe40002f04270 */
[C---:B------:R-:W-:Y:S01]  /*9c40*/  ISETP.GT.AND P4, PT, R3.reuse, 0x8, P4 ;  /* 0x000000080300780c */ /* 0x040fe20002784270 */
[----:B-1----:R-:W-:Y:S01]  /*9c50*/  FMUL R13, R142, R154 ;  /* 0x0000009a8e0d7220 */ /* 0x002fe20000400000 */
[----:B------:R-:W-:Y:S02]  /*9c60*/  ISETP.GT.AND P5, PT, R3, 0x8, P5 ;  /* 0x000000080300780c */ /* 0x000fe40002fa4270 */
[----:B------:R-:W-:Y:S02]  /*9c70*/  F2FP.TF32.F32.PACK_B R9, R9 ;  /* 0x00000009ff09723e */ /* 0x000fe400024050ff */
[----:B------:R-:W-:Y:S02]  /*9c80*/  F2FP.TF32.F32.PACK_B R13, R13 ;  /* 0x0000000dff0d723e */ /* 0x000fe400024050ff */
[----:B------:R-:W-:Y:S01]  /*9c90*/  F2FP.TF32.F32.PACK_B R147, R147 ;  /* 0x00000093ff93723e */ /* 0x000fe200024050ff */
[----:B------:R0:W-:Y:S01]  /*9ca0*/  @P1 STG.E desc[UR36][R6.64+0x380], R9 ;  /* 0x0003800906001986 */ /* 0x0001e2000c101924 */
[----:B------:R-:W-:-:S02]  /*9cb0*/  ISETP.GT.AND P1, PT, R0, 0xf8, PT ;  /* 0x000000f80000780c */ /* 0x000fc40003f24270 */
        /* <DEDUP_REMOVED lines=8> */
[----:B0-----:R-:W-:Y:S01]  /*9d40*/  FMUL R9, R144, R154 ;  /* 0x0000009a90097220 */ /* 0x001fe20000400000 */
[----:B------:R-:W-:-:S02]  /*9d50*/  ISETP.GT.AND P0, PT, R0, 0xf9, PT ;  /* 0x000000f90000780c */ /* 0x000fc40003f04270 */
[----:B------:R0:W-:Y:S01]  /*9d60*/  @P4 STG.E desc[UR36][R6.64+0x3a0], R13 ;  /* 0x0003a00d06004986 */ /* 0x0001e2000c101924 */
[C---:B------:R-:W-:Y:S02]  /*9d70*/  ISETP.GT.AND P4, PT, R3.reuse, RZ, P2 ;  /* 0x000000ff0300720c */ /* 0x040fe40001784270 */
[----:B------:R-:W-:Y:S01]  /*9d80*/  F2FP.TF32.F32.PACK_B R9, R9 ;  /* 0x00000009ff09723e */ /* 0x000fe200024050ff */
[----:B------:R-:W-:Y:S01]  /*9d90*/  @P5 STG.E desc[UR36][R6.64+0x3a4], R143 ;  /* 0x0003a48f06005986 */ /* 0x000fe2000c101924 */
[C---:B------:R-:W-:Y:S01]  /*9da0*/  ISETP.GT.AND P5, PT, R3.reuse, RZ, P3 ;  /* 0x000000ff0300720c */ /* 0x040fe20001fa4270 */
[-C--:B-1----:R-:W-:Y:S01]  /*9db0*/  FMUL R11, R146, R154.reuse ;  /* 0x0000009a920b7220 */ /* 0x082fe20000400000 */
[C---:B------:R-:W-:Y:S02]  /*9dc0*/  ISETP.GT.AND P3, PT, R3.reuse, 0x8, P3 ;  /* 0x000000080300780c */ /* 0x040fe40001f64270 */
[----:B------:R-:W-:Y:S02]  /*9dd0*/  ISETP.GT.AND P2, PT, R3, 0x8, P2 ;  /* 0x000000080300780c */ /* 0x000fe40001744270 */
[----:B------:R-:W-:Y:S01]  /*9de0*/  F2FP.TF32.F32.PACK_B R11, R11 ;  /* 0x0000000bff0b723e */ /* 0x000fe200024050ff */
[----:B0-----:R-:W-:-:S05]  /*9df0*/  FMUL R13, R150, R154 ;  /* 0x0000009a960d7220 */ /* 0x001fca0000400000 */
[----:B------:R-:W-:Y:S01]  /*9e00*/  F2FP.TF32.F32.PACK_B R13, R13 ;  /* 0x0000000dff0d723e */ /* 0x000fe200024050ff */
[----:B------:R-:W-:Y:S01]  /*9e10*/  @P5 STG.E desc[UR36][R4.64+0x3c0], R9 ;  /* 0x0003c00904005986 */ /* 0x000fe2000c101924 */
[C---:B------:R-:W-:Y:S01]  /*9e20*/  ISETP.GT.AND P5, PT, R3.reuse, RZ, P1 ;  /* 0x000000ff0300720c */ /* 0x040fe20000fa4270 */
[----:B------:R-:W-:Y:S01]  /*9e30*/  @P3 IMAD.MOV.U32 R2, RZ, RZ, R6 ;  /* 0x000000ffff023224 */ /* 0x000fe200078e0006 */
[C---:B------:R-:W-:Y:S01]  /*9e40*/  ISETP.GT.AND P1, PT, R3.reuse, 0x8, P1 ;  /* 0x000000080300780c */ /* 0x040fe20000f24270 */
[----:B------:R-:W-:Y:S01]  /*9e50*/  @P4 STG.E desc[UR36][R4.64+0x3c4], R145 ;  /* 0x0003c49104004986 */ /* 0x000fe2000c101924 */
[C---:B------:R-:W-:Y:S02]  /*9e60*/  ISETP.GT.AND P4, PT, R3.reuse, RZ, P0 ;  /* 0x000000ff0300720c */ /* 0x040fe40000784270 */
[----:B------:R-:W-:Y:S01]  /*9e70*/  ISETP.GT.AND P0, PT, R3, 0x8, P0 ;  /* 0x000000080300780c */ /* 0x000fe20000704270 */
[----:B------:R-:W-:-:S05]  /*9e80*/  @P3 IMAD.MOV.U32 R3, RZ, RZ, R7 ;  /* 0x000000ffff033224 */ /* 0x000fca00078e0007 */
[----:B------:R0:W-:Y:S02]  /*9e90*/  @P3 STG.E desc[UR36][R2.64+0x3c0], R11 ;  /* 0x0003c00b02003986 */ /* 0x0001e4000c101924 */
[----:B0-----:R-:W-:Y:S02]  /*9ea0*/  @P2 IMAD.MOV.U32 R2, RZ, RZ, R6 ;  /* 0x000000ffff022224 */ /* 0x001fe400078e0006 */
[----:B------:R-:W-:-:S05]  /*9eb0*/  @P2 IMAD.MOV.U32 R3, RZ, RZ, R7 ;  /* 0x000000ffff032224 */ /* 0x000fca00078e0007 */
[----:B------:R0:W-:Y:S02]  /*9ec0*/  @P2 STG.E desc[UR36][R2.64+0x3c4], R147 ;  /* 0x0003c49302002986 */ /* 0x0001e4000c101924 */
[----:B0-----:R-:W-:Y:S02]  /*9ed0*/  @P5 IMAD.MOV.U32 R2, RZ, RZ, R4 ;  /* 0x000000ffff025224 */ /* 0x001fe400078e0004 */
[----:B------:R-:W-:-:S05]  /*9ee0*/  @P5 IMAD.MOV.U32 R3, RZ, RZ, R5 ;  /* 0x000000ffff035224 */ /* 0x000fca00078e0005 */
[----:B------:R0:W-:Y:S04]  /*9ef0*/  @P5 STG.E desc[UR36][R2.64+0x3e0], R15 ;  /* 0x0003e00f02005986 */ /* 0x0001e8000c101924 */
[----:B------:R1:W-:Y:S01]  /*9f00*/  @P4 STG.E desc[UR36][R4.64+0x3e4], R149 ;  /* 0x0003e49504004986 */ /* 0x0003e2000c101924 */
[----:B0-----:R-:W-:Y:S02]  /*9f10*/  @P1 IMAD.MOV.U32 R2, RZ, RZ, R6 ;  /* 0x000000ffff021224 */ /* 0x001fe400078e0006 */
[----:B------:R-:W-:-:S05]  /*9f20*/  @P1 IMAD.MOV.U32 R3, RZ, RZ, R7 ;  /* 0x000000ffff031224 */ /* 0x000fca00078e0007 */
[----:B------:R1:W-:Y:S04]  /*9f30*/  @P1 STG.E desc[UR36][R2.64+0x3e0], R13 ;  /* 0x0003e00d02001986 */ /* 0x0003e8000c101924 */
[----:B------:R1:W-:Y:S02]  /*9f40*/  @P0 STG.E desc[UR36][R6.64+0x3e4], R151 ;  /* 0x0003e49706000986 */ /* 0x0003e4000c101924 */
.L_x_290:
[----:B------:R-:W-:Y:S05]  /*9f50*/  BSYNC B0 ;  /* 0x0000000000007941 */ /* 0x000fea0003800000 */
.L_x_36:
[----:B-1----:R-:W2:Y:S01]  /*9f60*/  LDL.64 R2, [R1] ;  /* 0x0000000001027983 */ /* 0x002ea20000100a00 */
[----:B------:R-:W-:Y:S01]  /*9f70*/  ULDC.64 UR4, c[0x0][0x650] ;  /* 0x0001940000047ab9 */ /* 0x000fe20000000a00 */
[----:B------:R1:W-:Y:S01]  /*9f80*/  SYNCS.ARRIVE.TRANS64.A1T0 RZ, [R162+UR45], RZ ;  /* 0x000000ffa2ff79a7 */ /* 0x0003e2000810002d */
[----:B------:R-:W-:Y:S01]  /*9f90*/  PRMT R0, RZ, 0x7610, R0 ;  /* 0x00007610ff007816 */ /* 0x000fe20000000000 */
[----:B-----5:R-:W-:Y:S02]  /*9fa0*/  IMAD.MOV.U32 R19, RZ, RZ, -0x1 ;  /* 0xffffffffff137424 */ /* 0x020fe400078e00ff */
[----:B------:R-:W-:Y:S01]  /*9fb0*/  IMAD.MOV.U32 R22, RZ, RZ, -0x1 ;  /* 0xffffffffff167424 */ /* 0x000fe200078e00ff */
[----:B--2---:R-:W-:-:S04]  /*9fc0*/  LEA R18, P0, R2, R18, 0x1 ;  /* 0x0000001202127211 */ /* 0x004fc800078008ff */
[----:B------:R-:W-:Y:S01]  /*9fd0*/  LEA.HI.X R17, R2, R17, R23, 0x1, P0 ;  /* 0x0000001102117211 */ /* 0x000fe200000f0c17 */
[----:B------:R-:W-:Y:S01]  /*9fe0*/  IMAD.MOV.U32 R2, RZ, RZ, -0x1 ;  /* 0xffffffffff027424 */ /* 0x000fe200078e00ff */
[----:B------:R-:W-:-:S04]  /*9ff0*/  ISETP.GE.U32.AND P0, PT, R18, UR4, PT ;  /* 0x0000000412007c0c */ /* 0x000fc8000bf06070 */
[----:B------:R-:W-:-:S13]  /*a000*/  ISETP.GE.U32.AND.EX P0, PT, R17, UR5, PT, P0 ;  /* 0x0000000511007c0c */ /* 0x000fda000bf06100 */
[----:B-1----:R-:W-:Y:S05]  /*a010*/  @P0 BRA `(.L_x_291) ;  /* 0x0000000400700947 */ /* 0x002fea0003800000 */
[----:B---34-:R-:W1:Y:S01]  /*a020*/  S2R R10, SR_CTAID.X ;  /* 0x00000000000a7919 */ /* 0x018e620000002500 */
[----:B------:R-:W2:Y:S01]  /*a030*/  LDC.64 R8, c[0x0][0x628] ;  /* 0x00018a00ff087b82 */ /* 0x000ea20000000a00 */
[----:B------:R-:W-:Y:S01]  /*a040*/  ULDC UR4, c[0x0][0x150] ;  /* 0x0000540000047ab9 */ /* 0x000fe20000000800 */
[----:B------:R-:W-:Y:S01]  /*a050*/  IMAD.MOV.U32 R6, RZ, RZ, R18 ;  /* 0x000000ffff067224 */ /* 0x000fe200078e0012 */
[----:B------:R-:W3:Y:S01]  /*a060*/  S2R R20, SR_CTAID.Y ;  /* 0x0000000000147919 */ /* 0x000ee20000002600 */
[----:B0-----:R-:W-:-:S04]  /*a070*/  IMAD.MOV.U32 R7, RZ, RZ, R17 ;  /* 0x000000ffff077224 */ /* 0x001fc800078e0011 */
[----:B------:R-:W0:Y:S08]  /*a080*/  LDC R15, c[0x0][0x144] ;  /* 0x00005100ff0f7b82 */ /* 0x000e300000000800 */
[----:B------:R-:W4:Y:S08]  /*a090*/  LDC R0, c[0x0][0x630] ;  /* 0x00018c00ff007b82 */ /* 0x000f300000000800 */
[----:B------:R-:W0:Y:S01]  /*a0a0*/  LDC.64 R12, c[0x0][0x620] ;  /* 0x00018800ff0c7b82 */ /* 0x000e220000000a00 */
[----:B--2---:R-:W-:-:S04]  /*a0b0*/  ISETP.NE.U32.AND P0, PT, R8, RZ, PT ;  /* 0x000000ff0800720c */ /* 0x004fc80003f05070 */
[----:B------:R-:W-:Y:S02]  /*a0c0*/  ISETP.NE.AND.EX P0, PT, R9, RZ, PT, P0 ;  /* 0x000000ff0900720c */ /* 0x000fe40003f05300 */
[----:B-1----:R-:W-:-:S05]  /*a0d0*/  I2FP.F32.U32 R2, R10 ;  /* 0x0000000a00027245 */ /* 0x002fca0000201000 */
[----:B------:R-:W-:-:S04]  /*a0e0*/  FMUL R2, R2, UR4 ;  /* 0x0000000402027c20 */ /* 0x000fc80008400000 */
[----:B------:R1:W2:Y:S02]  /*a0f0*/  F2I.U32.TRUNC.NTZ R14, R2 ;  /* 0x00000002000e7305 */ /* 0x0002a4000020f000 */
[----:B---34-:R-:W-:Y:S05]  /*a100*/  @!P0 BRA `(.L_x_292) ;  /* 0x0000000000288947 */ /* 0x018fea0003800000 */
[----:B------:R-:W3:Y:S02]  /*a110*/  LDC R3, c[0x0][0x634] ;  /* 0x00018d00ff037b82 */ /* 0x000ee40000000800 */
[----:B---3--:R-:W-:-:S05]  /*a120*/  IADD3 R7, P0, R18, R3, RZ ;  /* 0x0000000312077210 */ /* 0x008fca0007f1e0ff */
[----:B------:R-:W-:-:S04]  /*a130*/  IMAD.X R11, RZ, RZ, R17, P0 ;  /* 0x000000ffff0b7224 */ /* 0x000fc800000e0611 */
[----:B-1----:R-:W-:-:S04]  /*a140*/  IMAD.WIDE.U32 R2, R11, R8, RZ ;  /* 0x000000080b027225 */ /* 0x002fc800078e00ff */
[----:B------:R-:W-:-:S04]  /*a150*/  IMAD.WIDE.U32 R4, P0, R7, R9, R2 ;  /* 0x0000000907047225 */ /* 0x000fc80007800002 */
[----:B------:R-:W-:-:S04]  /*a160*/  IMAD.WIDE.U32 R2, R7, R8, RZ ;  /* 0x0000000807027225 */ /* 0x000fc800078e00ff */
[----:B------:R-:W-:Y:S01]  /*a170*/  IMAD.X R7, RZ, RZ, RZ, P0 ;  /* 0x000000ffff077224 */ /* 0x000fe200000e06ff */
[----:B------:R-:W-:Y:S01]  /*a180*/  IADD3 RZ, P0, R3, R4, RZ ;  /* 0x0000000403ff7210 */ /* 0x000fe20007f1e0ff */
[----:B------:R-:W-:-:S04]  /*a190*/  IMAD.MOV.U32 R6, RZ, RZ, R5 ;  /* 0x000000ffff067224 */ /* 0x000fc800078e0005 */
[----:B------:R-:W-:-:S08]  /*a1a0*/  IMAD.WIDE.U32.X R6, R11, R9, R6, P0 ;  /* 0x000000090b067225 */ /* 0x000fd000000e0406 */
.L_x_292:
[----:B------:R-:W3:Y:S01]  /*a1b0*/  LDC.64 R26, c[0x0][0x640] ;  /* 0x00019000ff1a7b82 */ /* 0x000ee20000000a00 */
[-C--:B------:R-:W-:Y:S01]  /*a1c0*/  SHF.R.U64 R11, R6, R0.reuse, R7 ;  /* 0x00000000060b7219 */ /* 0x080fe20000001207 */
[----:B------:R-:W-:Y:S01]  /*a1d0*/  IMAD.MOV.U32 R19, RZ, RZ, R17 ;  /* 0x000000ffff137224 */ /* 0x000fe200078e0011 */
[----:B------:R-:W-:Y:S01]  /*a1e0*/  SHF.R.U32.HI R0, RZ, R0, R7 ;  /* 0x00000000ff007219 */ /* 0x000fe20000011607 */
[----:B--2---:R-:W-:Y:S01]  /*a1f0*/  IMAD.MOV R14, RZ, RZ, -R14 ;  /* 0x000000ffff0e7224 */ /* 0x004fe200078e0a0e */
[----:B------:R-:W-:Y:S01]  /*a200*/  IADD3 R5, P0, RZ, -R11, RZ ;  /* 0x8000000bff057210 */ /* 0x000fe20007f1e0ff */
[----:B------:R-:W-:Y:S01]  /*a210*/  ULDC UR4, c[0x0][0x154] ;  /* 0x0000550000047ab9 */ /* 0x000fe20000000800 */
[----:B------:R-:W-:Y:S01]  /*a220*/  IMAD.MOV.U32 R7, RZ, RZ, 0x1 ;  /* 0x00000001ff077424 */ /* 0x000fe200078e00ff */
[----:B------:R-:W2:Y:S01]  /*a230*/  LDC R4, c[0x0][0x618] ;  /* 0x00018600ff047b82 */ /* 0x000ea20000000800 */
[----:B0-----:R-:W-:Y:S02]  /*a240*/  IMAD R22, R15, R14, R10 ;  /* 0x0000000e0f167224 */ /* 0x001fe400078e020a */
[----:B------:R-:W-:-:S04]  /*a250*/  IMAD.X R3, RZ, RZ, ~R0, P0 ;  /* 0x000000ffff037224 */ /* 0x000fc800000e0e00 */
[-C--:B------:R-:W-:Y:S01]  /*a260*/  IMAD R0, R3, R12.reuse, RZ ;  /* 0x0000000c03007224 */ /* 0x080fe200078e02ff */
[----:B------:R-:W0:Y:S01]  /*a270*/  LDC R6, c[0x0][0x608] ;  /* 0x00018200ff067b82 */ /* 0x000e220000000800 */
[----:B-1----:R-:W-:-:S04]  /*a280*/  IMAD.WIDE.U32 R2, R5, R12, R18 ;  /* 0x0000000c05027225 */ /* 0x002fc800078e0012 */
[----:B------:R-:W-:Y:S01]  /*a290*/  IMAD R5, R5, R13, R0 ;  /* 0x0000000d05057224 */ /* 0x000fe200078e0200 */
[----:B------:R-:W-:Y:S02]  /*a2a0*/  I2FP.F32.U32 R0, R20 ;  /* 0x0000001400007245 */ /* 0x000fe40000201000 */
[----:B------:R-:W1:Y:S01]  /*a2b0*/  LDC R24, c[0x0][0x658] ;  /* 0x00019600ff187b82 */ /* 0x000e620000000800 */
[----:B------:R-:W-:Y:S01]  /*a2c0*/  IMAD.IADD R3, R3, 0x1, R5 ;  /* 0x0000000103037824 */ /* 0x000fe200078e0205 */
[----:B---3--:R-:W-:Y:S01]  /*a2d0*/  ISETP.NE.U32.AND P0, PT, R26, RZ, PT ;  /* 0x000000ff1a00720c */ /* 0x008fe20003f05070 */
[----:B------:R-:W-:Y:S01]  /*a2e0*/  FMUL R0, R0, UR4 ;  /* 0x0000000400007c20 */ /* 0x000fe20008400000 */
[----:B------:R-:W-:Y:S02]  /*a2f0*/  IMAD.MOV.U32 R5, RZ, RZ, -0x1 ;  /* 0xffffffffff057424 */ /* 0x000fe400078e00ff */
[----:B------:R-:W-:Y:S01]  /*a300*/  ISETP.NE.AND.EX P0, PT, R27, RZ, PT, P0 ;  /* 0x000000ff1b00720c */ /* 0x000fe20003f05300 */
[----:B------:R3:W4:Y:S01]  /*a310*/  F2I.U32.TRUNC.NTZ R12, R0 ;  /* 0x00000000000c7305 */ /* 0x000722000020f000 */
[----:B------:R-:W3:Y:S01]  /*a320*/  LDC R15, c[0x0][0x148] ;  /* 0x00005200ff0f7b82 */ /* 0x000ee20000000800 */
[----:B--2---:R-:W-:-:S02]  /*a330*/  SHF.R.U64 R10, R2, R4, R3 ;  /* 0x00000004020a7219 */ /* 0x004fc40000001203 */
[----:B------:R-:W-:-:S05]  /*a340*/  SHF.R.U32.HI R3, RZ, R4, R3 ;  /* 0x00000004ff037219 */ /* 0x000fca0000011603 */
[----:B------:R-:W2:Y:S01]  /*a350*/  LDC R14, c[0x0][0x600] ;  /* 0x00018000ff0e7b82 */ /* 0x000ea20000000800 */
[-CC-:B0-----:R-:W-:Y:S02]  /*a360*/  SHF.R.U64 R8, R10, R6.reuse, R3.reuse ;  /* 0x000000060a087219 */ /* 0x181fe40000001203 */
[----:B------:R-:W-:-:S05]  /*a370*/  SHF.R.U32.HI R3, RZ, R6, R3 ;  /* 0x00000006ff037219 */ /* 0x000fca0000011603 */
[----:B------:R-:W0:Y:S01]  /*a380*/  LDC R21, c[0x0][0x648] ;  /* 0x00019200ff157b82 */ /* 0x000e220000000800 */
[-CC-:B-1----:R-:W-:Y:S02]  /*a390*/  SHF.R.U64 R13, R8, R24.reuse, R3.reuse ;  /* 0x00000018080d7219 */ /* 0x182fe40000001203 */
[-C--:B------:R-:W-:Y:S02]  /*a3a0*/  SHF.L.U32 R5, R5, R24.reuse, RZ ;  /* 0x0000001805057219 */ /* 0x080fe400000006ff */
[-C--:B------:R-:W-:Y:S01]  /*a3b0*/  SHF.R.U32.HI R3, RZ, R24.reuse, R3 ;  /* 0x00000018ff037219 */ /* 0x080fe20000011603 */
[----:B------:R-:W-:Y:S01]  /*a3c0*/  IMAD.MOV.U32 R2, RZ, RZ, R13 ;  /* 0x000000ffff027224 */ /* 0x000fe200078e000d */
[----:B------:R-:W-:Y:S01]  /*a3d0*/  SHF.L.U32 R24, R7, R24, RZ ;  /* 0x0000001807187219 */ /* 0x000fe200000006ff */
[----:B------:R-:W1:Y:S01]  /*a3e0*/  LDC R25, c[0x0][0x638] ;  /* 0x00018e00ff197b82 */ /* 0x000e620000000800 */
[----:B------:R-:W-:-:S07]  /*a3f0*/  LOP3.LUT R19, RZ, R5, RZ, 0x33, !PT ;  /* 0x00000005ff137212 */ /* 0x000fce00078e33ff */
[----:B------:R-:W0:Y:S01]  /*a400*/  LDC R28, c[0x0][0x610] ;  /* 0x00018400ff1c7b82 */ /* 0x000e220000000800 */
[----:B----4-:R-:W-:Y:S05]  /*a410*/  @!P0 BRA `(.L_x_293) ;  /* 0x0000000000288947 */ /* 0x010fea0003800000 */
[----:B---3--:R-:W3:Y:S02]  /*a420*/  LDC R0, c[0x0][0x64c] ;  /* 0x00019300ff007b82 */ /* 0x008ee40000000800 */
[----:B---3--:R-:W-:-:S05]  /*a430*/  IADD3 R7, P0, R13, R0, RZ ;  /* 0x000000000d077210 */ /* 0x008fca0007f1e0ff */
        /* <DEDUP_REMOVED lines=8> */
.L_x_293:
[----:B------:R-:W4:Y:S01]  /*a4c0*/  LDC R4, c[0x0][0x65c] ;  /* 0x00019700ff047b82 */ /* 0x000f220000000800 */
[----:B0--3--:R-:W-:Y:S01]  /*a4d0*/  SHF.R.U64 R0, R2, R21, R3 ;  /* 0x0000001502007219 */ /* 0x009fe20000001203 */
[----:B--2---:R-:W-:Y:S01]  /*a4e0*/  VIADD R3, R14, 0xffffffff ;  /* 0xffffffff0e037836 */ /* 0x004fe20000000000 */
[----:B------:R-:W-:Y:S01]  /*a4f0*/  LOP3.LUT R19, R8, R19, RZ, 0xc0, !PT ;  /* 0x0000001308137212 */ /* 0x000fe200078ec0ff */
[----:B------:R-:W-:Y:S02]  /*a500*/  IMAD.MOV R12, RZ, RZ, -R12 ;  /* 0x000000ffff0c7224 */ /* 0x000fe400078e0a0c */
[----:B------:R-:W-:Y:S01]  /*a510*/  IMAD.MOV R2, RZ, RZ, -R0 ;  /* 0x000000ffff027224 */ /* 0x000fe200078e0a00 */
[----:B------:R-:W-:Y:S01]  /*a520*/  LOP3.LUT R3, R10, R3, RZ, 0xc0, !PT ;  /* 0x000000030a037212 */ /* 0x000fe200078ec0ff */
[----:B------:R-:W-:Y:S02]  /*a530*/  IMAD R19, R24, R0, R19 ;  /* 0x0000000018137224 */ /* 0x000fe400078e0213 */
[----:B-1----:R-:W-:-:S04]  /*a540*/  IMAD R0, R2, R25, R13 ;  /* 0x0000001902007224 */ /* 0x002fc800078e020d */
[----:B------:R-:W-:Y:S01]  /*a550*/  IMAD R2, R0, R14, R3 ;  /* 0x0000000e00027224 */ /* 0x000fe200078e0203 */
[----:B----4-:R-:W-:Y:S01]  /*a560*/  ISETP.NE.AND P0, PT, R4, 0x1, PT ;  /* 0x000000010400780c */ /* 0x010fe20003f05270 */
[----:B------:R-:W-:-:S05]  /*a570*/  IMAD.MOV.U32 R4, RZ, RZ, 0x1 ;  /* 0x00000001ff047424 */ /* 0x000fca00078e00ff */
[----:B------:R-:W-:-:S07]  /*a580*/  PRMT R0, R4, 0x7610, R0 ;  /* 0x0000761004007816 */ /* 0x000fce0000000000 */
[----:B------:R-:W-:-:S04]  /*a590*/  @P0 IMAD R22, R15, R12, R20 ;  /* 0x0000000c0f160224 */ /* 0x000fc800078e0214 */
[----:B------:R-:W-:-:S05]  /*a5a0*/  IMAD R19, R19, R28, R22 ;  /* 0x0000001c13137224 */ /* 0x000fca00078e0216 */
[----:B------:R-:W-:Y:S02]  /*a5b0*/  SEL R22, R2, R19, !P0 ;  /* 0x0000001302167207 */ /* 0x000fe40004000000 */
[----:B------:R-:W-:Y:S01]  /*a5c0*/  SEL R19, R19, R2, !P0 ;  /* 0x0000000213137207 */ /* 0x000fe20004000000 */
[----:B------:R-:W-:-:S07]  /*a5d0*/  IMAD.MOV.U32 R2, RZ, RZ, R11 ;  /* 0x000000ffff027224 */ /* 0x000fce00078e000b */
.L_x_291:
[----:B------:R-:W-:Y:S02]  /*a5e0*/  LOP3.LUT P0, RZ, R0, 0xff, RZ, 0xc0, !PT ;  /* 0x000000ff00ff7812 */ /* 0x000fe4000780c0ff */
[----:B------:R-:W-:-:S11]  /*a5f0*/  LOP3.LUT R177, R177, 0x1, RZ, 0x3c, !PT ;  /* 0x00000001b1b17812 */ /* 0x000fd600078e3cff */
[----:B------:R-:W-:Y:S05]  /*a600*/  @P0 BRA `(.L_x_294) ;  /* 0xffffff7000280947 */ /* 0x000fea000383ffff */
[----:B------:R-:W-:Y:S05]  /*a610*/  EXIT ;  /* 0x000000000000794d */ /* 0x000fea0003800000 */
.L_x_17:
[----:B------:R-:W-:-:S08]  /*a620*/  ISETP.NE.AND P0, PT, R5, RZ, PT ;  /* 0x000000ff0500720c */ /* 0x000fd00003f05270 */
[----:B0-----:R-:W0:-:S00]  /*a630*/  USETMAXREG.DEALLOC.CTAPOOL 0x28 ;  /* 0x00000028000079c8 */ /* 0x001e0000080e0500 */
[----:B------:R-:W-:Y:S05]  /*a640*/  @P0 EXIT ;  /* 0x000000000000094d */ /* 0x000fea0003800000 */
[----:B0-----:R-:W-:Y:S01]  /*a650*/  LOP3.LUT P0, RZ, R8, 0xff, RZ, 0xc0, !PT ;  /* 0x000000ff08ff7812 */ /* 0x001fe2000780c0ff */
[----:B------:R-:W-:Y:S02]  /*a660*/  IMAD.MOV.U32 R0, RZ, RZ, 0x1 ;  /* 0x00000001ff007424 */ /* 0x000fe400078e00ff */
[----:B------:R-:W-:-:S10]  /*a670*/  IMAD.MOV.U32 R7, RZ, RZ, RZ ;  /* 0x000000ffff077224 */ /* 0x000fd400078e00ff */
[----:B------:R-:W-:Y:S05]  /*a680*/  @!P0 BRA `(.L_x_295) ;  /* 0x0000000c00388947 */ /* 0x000fea0003800000 */
[----:B------:R-:W0:Y:S01]  /*a690*/  S2R R9, SR_CgaCtaId ;  /* 0x0000000000097919 */ /* 0x000e220000008800 */
[----:B------:R-:W-:Y:S01]  /*a6a0*/  LOP3.LUT P0, RZ, R4, 0x1f, RZ, 0xc0, !PT ;  /* 0x0000001f04ff7812 */ /* 0x000fe2000780c0ff */
[----:B------:R-:W-:Y:S01]  /*a6b0*/  ULDC UR5, c[0x0][0x658] ;  /* 0x0001960000057ab9 */ /* 0x000fe20000000800 */
[----:B------:R-:W-:Y:S01]  /*a6c0*/  UMOV UR6, 0xffffffff ;  /* 0xffffffff00067882 */ /* 0x000fe20000000000 */
[----:B------:R-:W-:Y:S01]  /*a6d0*/  BSSY B0, `(.L_x_295) ;  /* 0x00000c9000007945 */ /* 0x000fe20003800000 */
[----:B------:R-:W-:Y:S01]  /*a6e0*/  USHF.L.U32 UR6, UR6, UR5, URZ ;  /* 0x0000000506067299 */ /* 0x000fe2000800063f */
[C---:B------:R-:W-:Y:S01]  /*a6f0*/  ISETP.NE.AND P2, PT, R3.reuse, RZ, PT ;  /* 0x000000ff0300720c */ /* 0x040fe20003f45270 */
[----:B------:R-:W-:Y:S01]  /*a700*/  IMAD.MOV.U32 R8, RZ, RZ, 0x1 ;  /* 0x00000001ff087424 */ /* 0x000fe200078e00ff */
[----:B------:R-:W-:Y:S01]  /*a710*/  ISETP.NE.OR P0, PT, R3, RZ, !P0 ;  /* 0x000000ff0300720c */ /* 0x000fe20004705670 */
[----:B------:R-:W-:Y:S01]  /*a720*/  IMAD.MOV.U32 R0, RZ, RZ, 0x1 ;  /* 0x00000001ff007424 */ /* 0x000fe200078e00ff */
[----:B------:R-:W-:Y:S01]  /*a730*/  LOP3.LUT R6, R16, 0x2, RZ, 0xfc, !PT ;  /* 0x0000000210067812 */ /* 0x000fe200078efcff */
[----:B------:R-:W-:Y:S01]  /*a740*/  IMAD.MOV.U32 R7, RZ, RZ, RZ ;  /* 0x000000ffff077224 */ /* 0x000fe200078e00ff */
[----:B------:R-:W-:Y:S01]  /*a750*/  ULDC UR4, c[0x0][0x600] ;  /* 0x0001800000047ab9 */ /* 0x000fe20000000800 */
[----:B------:R-:W-:Y:S01]  /*a760*/  UMOV UR7, 0x1 ;  /* 0x0000000100077882 */ /* 0x000fe20000000000 */
[----:B------:R-:W-:-:S02]  /*a770*/  UIADD3 UR19, UR40, 0x1, URZ ;  /* 0x0000000128137890 */ /* 0x000fc4000fffe03f */
[----:B------:R-:W-:Y:S02]  /*a780*/  UIADD3 UR15, UR4, -0x1, URZ ;  /* 0xffffffff040f7890 */ /* 0x000fe4000fffe03f */
[----:B------:R-:W-:Y:S02]  /*a790*/  USHF.L.U32 UR17, UR7, UR5, URZ ;  /* 0x0000000507117299 */ /* 0x000fe4000800063f */
[----:B------:R-:W-:Y:S01]  /*a7a0*/  ULOP3.LUT UR16, URZ, UR6, URZ, 0x33, !UPT ;  /* 0x000000063f107292 */ /* 0x000fe2000f8e333f */
[----:B------:R-:W-:Y:S01]  /*a7b0*/  ULDC.64 UR20, c[0x0][0x198] ;  /* 0x0000660000147ab9 */ /* 0x000fe20000000a00 */
[C---:B0-----:R-:W-:Y:S02]  /*a7c0*/  IMAD.SHL.U32 R10, R9.reuse, 0x20, RZ ;  /* 0x00000020090a7824 */ /* 0x041fe400078e00ff */
[----:B------:R-:W-:-:S03]  /*a7d0*/  IMAD.SHL.U32 R9, R9, 0x400, RZ ;  /* 0x0000040009097824 */ /* 0x000fc600078e00ff */
[----:B------:R-:W-:-:S07]  /*a7e0*/  LOP3.LUT R10, R10, 0xe0, RZ, 0xc0, !PT ;  /* 0x000000e00a0a7812 */ /* 0x000fce00078ec0ff */
.L_x_307:
[----:B------:R-:W-:-:S03]  /*a7f0*/  UMOV UR4, 0xffffffff ;  /* 0xffffffff00047882 */ /* 0x000fc60000000000 */
[----:B------:R-:W-:Y:S05]  /*a800*/  BRA.DIV UR4, `(.L_x_296) ;  /* 0x0000001204107947 */ /* 0x000fea000b800000 */
[----:B------:R-:W-:-:S13]  /*a810*/  ELECT P6, URZ, PT ;  /* 0x00000000003f782f */ /* 0x000fda00038c0000 */
.L_x_321:
[----:B------:R-:W0:Y:S01]  /*a820*/  LDC R3, c[0x0][0x28c] ;  /* 0x0000a300ff037b82 */ /* 0x000e220000000800 */
[----:B------:R-:W-:Y:S01]  /*a830*/  BSSY B1, `(.L_x_297) ;  /* 0x0000039000017945 */ /* 0x000fe20003800000 */
[----:B0-----:R-:W-:-:S13]  /*a840*/  ISETP.LT.OR P6, PT, R3, 0x1, !P6 ;  /* 0x000000010300780c */ /* 0x001fda00077c1670 */
[----:B------:R-:W-:Y:S05]  /*a850*/  @P6 BRA `(.L_x_298) ;  /* 0x0000000000d86947 */ /* 0x000fea0003800000 */
[----:B------:R-:W-:Y:S02]  /*a860*/  IMAD.SHL.U32 R19, R19, 0x40, RZ ;  /* 0x0000004013137824 */ /* 0x000fe400078e00ff */
[----:B------:R-:W-:Y:S02]  /*a870*/  IMAD R22, R22, 0x100, R10 ;  /* 0x0000010016167824 */ /* 0x000fe400078e020a */
[----:B------:R-:W-:Y:S02]  /*a880*/  IMAD.MOV.U32 R15, RZ, RZ, RZ ;  /* 0x000000ffff0f7224 */ /* 0x000fe400078e00ff */
[----:B------:R-:W-:Y:S02]  /*a890*/  IMAD.U32 R20, RZ, RZ, UR19 ;  /* 0x00000013ff147e24 */ /* 0x000fe4000f8e00ff */
[----:B------:R-:W-:Y:S02]  /*a8a0*/  IMAD.MOV.U32 R3, RZ, RZ, R0 ;  /* 0x000000ffff037224 */ /* 0x000fe400078e0000 */
[----:B------:R-:W-:-:S07]  /*a8b0*/  IMAD.MOV.U32 R4, RZ, RZ, R7 ;  /* 0x000000ffff047224 */ /* 0x000fce00078e0007 */
.L_x_302:
[----:B------:R-:W0:Y:S01]  /*a8c0*/  S2R R12, SR_CgaCtaId ;  /* 0x00000000000c7919 */ /* 0x000e220000008800 */
[----:B------:R-:W-:Y:S01]  /*a8d0*/  MOV R5, 0x400 ;  /* 0x0000040000057802 */ /* 0x000fe20000000f00 */
[----:B------:R-:W1:Y:S03]  /*a8e0*/  @!P2 LDC R11, c[0x0][0x500] ;  /* 0x00014000ff0bab82 */ /* 0x000e660000000800 */
[----:B0-----:R-:W-:Y:S02]  /*a8f0*/  LEA R13, R12, R5, 0x18 ;  /* 0x000000050c0d7211 */ /* 0x001fe400078ec0ff */
[----:B------:R-:W-:-:S03]  /*a900*/  SHF.L.U32 R5, R3, 0x1f, RZ ;  /* 0x0000001f03057819 */ /* 0x000fc600000006ff */
[----:B------:R-:W-:-:S04]  /*a910*/  IMAD R14, R4, 0x8, R13 ;  /* 0x00000008040e7824 */ /* 0x000fc800078e020d */
[----:B------:R-:W0:Y:S02]  /*a920*/  SYNCS.PHASECHK.TRANS64.TRYWAIT P1, [R14+URZ+0x28], R5 ;  /* 0x000028050e0075a7 */ /* 0x000e24000802017f */
[----:B01----:R-:W-:Y:S05]  /*a930*/  @!P1 BRA `(.L_x_299) ;  /* 0x0000000c00e49947 */ /* 0x003fea0003800000 */
.L_x_322:
[----:B0-----:R-:W-:Y:S01]  /*a940*/  PRMT R5, R6, 0x9910, RZ ;  /* 0x0000991006057816 */ /* 0x001fe200000000ff */
[----:B------:R0:W-:Y:S03]  /*a950*/  @!P2 SYNCS.ARRIVE.TRANS64 RZ, [R14+URZ], R11 ;  /* 0x0000000b0effa9a7 */ /* 0x0001e6000800003f */
[----:B------:R-:W-:-:S13]  /*a960*/  ISETP.NE.AND P1, PT, R5, 0x2, PT ;  /* 0x000000020500780c */ /* 0x000fda0003f25270 */
[----:B0-----:R-:W-:Y:S05]  /*a970*/  @P1 BRA `(.L_x_300) ;  /* 0x0000000000041947 */ /* 0x001fea0003800000 */
[----:B------:R-:W-:Y:S01]  /*a980*/  BPT.TRAP 0x1 ;  /* 0x000000040000795c */ /* 0x000fe20000300000 */
.L_x_300:
[----:B------:R-:W-:Y:S05]  /*a990*/  @P0 BRA `(.L_x_301) ;  /* 0x0000000000040947 */ /* 0x000fea0003800000 */
[----:B------:R-:W-:Y:S01]  /*a9a0*/  BPT.TRAP 0x1 ;  /* 0x000000040000795c */ /* 0x000fe20000300000 */
.L_x_301:
[----:B------:R-:W-:Y:S01]  /*a9b0*/  IMAD.SHL.U32 R12, R4, 0x2000, RZ ;  /* 0x00002000040c7824 */ /* 0x000fe200078e00ff */
[----:B------:R-:W-:Y:S01]  /*a9c0*/  R2UR UR9, R14 ;  /* 0x000000000e0972ca */ /* 0x000fe200000e0000 */
[----:B------:R-:W-:Y:S01]  /*a9d0*/  VIADD R20, R20, 0xffffffff ;  /* 0xffffffff14147836 */ /* 0x000fe20000000000 */
[----:B------:R-:W-:Y:S01]  /*a9e0*/  R2UR UR11, R19 ;  /* 0x00000000130b72ca */ /* 0x000fe200000e0000 */
[----:B------:R-:W-:Y:S01]  /*a9f0*/  UIADD3 UR4, UP0, UR20, 0xf0, URZ ;  /* 0x000000f014047890 */ /* 0x000fe2000ff1e03f */
[----:B------:R-:W-:Y:S01]  /*aa00*/  LOP3.LUT R5, R12, 0x1c00, R9, 0xf8, !PT ;  /* 0x00001c000c057812 */ /* 0x000fe200078ef809 */
[----:B------:R-:W-:Y:S01]  /*aa10*/  UIADD3 UR22, UP1, UR20, 0x1f0, URZ ;  /* 0x000001f014167890 */ /* 0x000fe2000ff3e03f */
[----:B------:R-:W-:Y:S01]  /*aa20*/  IADD3 R12, R13, 0x180, R12 ;  /* 0x000001800d0c7810 */ /* 0x000fe20007ffe00c */
[----:B------:R-:W-:Y:S01]  /*aa30*/  UIADD3.X UR5, URZ, UR21, URZ, UP0, !UPT ;  /* 0x000000153f057290 */ /* 0x000fe200087fe43f */
[----:B------:R-:W-:Y:S01]  /*aa40*/  R2UR UR10, R15 ;  /* 0x000000000f0a72ca */ /* 0x000fe200000e0000 */
[----:B------:R-:W-:Y:S01]  /*aa50*/  IMAD R5, R5, 0x4, R13 ;  /* 0x0000000405057824 */ /* 0x000fe200078e020d */
[----:B------:R-:W-:Y:S01]  /*aa60*/  R2UR UR13, R12 ;  /* 0x000000000c0d72ca */ /* 0x000fe200000e0000 */
[----:B------:R-:W-:Y:S01]  /*aa70*/  VIADD R4, R4, 0x1 ;  /* 0x0000000104047836 */ /* 0x000fe20000000000 */
[----:B------:R-:W-:Y:S01]  /*aa80*/  R2UR UR12, R2 ;  /* 0x00000000020c72ca */ /* 0x000fe200000e0000 */
[----:B------:R-:W-:Y:S01]  /*aa90*/  UIADD3.X UR23, URZ, UR21, URZ, UP1, !UPT ;  /* 0x000000153f177290 */ /* 0x000fe20008ffe43f */
[----:B------:R-:W-:Y:S01]  /*aaa0*/  R2UR UR8, R5 ;  /* 0x00000000050872ca */ /* 0x000fe200000e0000 */
[----:B------:R-:W-:Y:S01]  /*aab0*/  UMOV UR6, 0x0 ;  /* 0x0000000000067882 */ /* 0x000fe20000000000 */
[----:B------:R-:W-:Y:S01]  /*aac0*/  R2UR UR18, R22 ;  /* 0x00000000161272ca */ /* 0x000fe200000e0000 */
[----:B------:R-:W-:Y:S01]  /*aad0*/  UMOV UR7, 0x10000000 ;  /* 0x1000000000077882 */ /* 0x000fe20000000000 */
[----:B------:R-:W-:Y:S01]  /*aae0*/  ISETP.GT.AND P3, PT, R20, 0x1, PT ;  /* 0x000000011400780c */ /* 0x000fe20003f64270 */
[----:B------:R-:W-:Y:S01]  /*aaf0*/  UMOV UR24, 0xff0000 ;  /* 0x00ff000000187882 */ /* 0x000fe20000000000 */
[----:B------:R-:W-:Y:S01]  /*ab00*/  ISETP.NE.AND P1, PT, R4, 0x5, PT ;  /* 0x000000050400780c */ /* 0x000fe20003f25270 */
[----:B------:R-:W-:-:S03]  /*ab10*/  VIADD R15, R15, 0x20 ;  /* 0x000000200f0f7836 */ /* 0x000fc60000000000 */
[----:B------:R-:W-:Y:S02]  /*ab20*/  SEL R12, RZ, 0x1, P1 ;  /* 0x00000001ff0c7807 */ /* 0x000fe40000800000 */
[----:B------:R-:W-:Y:S01]  /*ab30*/  SEL R4, R4, RZ, P1 ;  /* 0x000000ff04047207 */ /* 0x000fe20000800000 */
[----:B------:R-:W-:Y:S01]  /*ab40*/  UIADD3 UR14, UR8, 0xa180, URZ ;  /* 0x0000a180080e7890 */ /* 0x000fe2000fffe03f */
[----:B------:R-:W-:Y:S02]  /*ab50*/  LOP3.LUT R3, R3, R12, RZ, 0x3c, !PT ;  /* 0x0000000c03037212 */ /* 0x000fe400078e3cff */
[----:B------:R-:W-:Y:S02]  /*ab60*/  UMOV UR8, UR13 ;  /* 0x0000000d00087c82 */ /* 0x000fe40008000000 */
[----:B------:R0:W-:Y:S02]  /*ab70*/  UTMALDG.3D [UR8], [UR4], desc[UR6] ;  /* 0x00000608040075b4 */ /* 0x0001e40008011000 */
[----:B0-----:R-:W-:Y:S01]  /*ab80*/  UMOV UR8, UR14 ;  /* 0x0000000e00087c82 */ /* 0x001fe20008000000 */
[----:B------:R-:W-:-:S02]  /*ab90*/  UMOV UR11, UR18 ;  /* 0x00000012000b7c82 */ /* 0x000fc40008000000 */
[----:B------:R0:W-:Y:S02]  /*aba0*/  UTMALDG.3D.MULTICAST [UR8], [UR22], UR24, desc[UR6] ;  /* 0x00000608160073b4 */ /* 0x0001e40008011818 */
[----:B0-----:R-:W-:Y:S05]  /*abb0*/  @P3 BRA `(.L_x_302) ;  /* 0xfffffffc00403947 */ /* 0x001fea000383ffff */
.L_x_298:
[----:B------:R-:W-:Y:S05]  /*abc0*/  BSYNC B1 ;  /* 0x0000000000017941 */ /* 0x000fea0003800000 */
.L_x_297:
[----:B------:R-:W2:Y:S01]  /*abd0*/  LDL.64 R12, [R1] ;  /* 0x00000000010c7983 */ /* 0x000ea20000100a00 */
[----:B------:R-:W-:Y:S01]  /*abe0*/  LOP3.LUT P4, RZ, R8, 0xff, RZ, 0xc0, !PT ;  /* 0x000000ff08ff7812 */ /* 0x000fe2000788c0ff */
[----:B------:R-:W-:Y:S01]  /*abf0*/  VIADD R4, R7, UR40 ;  /* 0x0000002807047c36 */ /* 0x000fe20008000000 */
[----:B------:R-:W-:Y:S01]  /*ac00*/  ULDC.64 UR4, c[0x0][0x650] ;  /* 0x0001940000047ab9 */ /* 0x000fe20000000a00 */
[----:B------:R-:W-:Y:S01]  /*ac10*/  IMAD.U32 R7, RZ, RZ, UR40 ;  /* 0x00000028ff077e24 */ /* 0x000fe2000f8e00ff */
[----:B------:R-:W-:Y:S01]  /*ac20*/  UISETP.GE.U32.AND UP0, UPT, UR40, 0x5, UPT ;  /* 0x000000052800788c */ /* 0x000fe2000bf06070 */
[----:B------:R-:W-:Y:S01]  /*ac30*/  BSSY B1, `(.L_x_303) ;  /* 0x0000070000017945 */ /* 0x000fe20003800000 */
[----:B------:R-:W-:Y:S01]  /*ac40*/  ISETP.GT.U32.AND P1, PT, R4, 0x4, PT ;  /* 0x000000040400780c */ /* 0x000fe20003f24070 */
[----:B------:R-:W-:Y:S01]  /*ac50*/  IMAD.MOV.U32 R19, RZ, RZ, -0x1 ;  /* 0xffffffffff137424 */ /* 0x000fe200078e00ff */
[----:B------:R-:W-:Y:S01]  /*ac60*/  PRMT R8, RZ, 0x7610, R8 ;  /* 0x00007610ff087816 */ /* 0x000fe20000000008 */
[----:B------:R-:W-:Y:S01]  /*ac70*/  IMAD.MOV.U32 R22, RZ, RZ, -0x1 ;  /* 0xffffffffff167424 */ /* 0x000fe200078e00ff */
[----:B------:R-:W-:-:S02]  /*ac80*/  ISETP.LT.U32.AND P1, PT, R7, 0x5, P1 ;  /* 0x000000050700780c */ /* 0x000fc40000f21070 */
[----:B------:R-:W-:Y:S01]  /*ac90*/  PLOP3.LUT P3, PT, PT, PT, UP0, 0x80, 0x0 ;  /* 0x000000000000781c */ /* 0x000fe20003f6f008 */
[----:B------:R-:W0:Y:S01]  /*aca0*/  @P4 S2R R3, SR_CgaCtaId ;  /* 0x0000000000034919 */ /* 0x000e220000008800 */
[----:B------:R-:W-:-:S04]  /*acb0*/  @P4 MOV R2, 0x400 ;  /* 0x0000040000024802 */ /* 0x000fc80000000f00 */
[----:B0-----:R-:W-:Y:S01]  /*acc0*/  @P4 LEA R5, R3, R2, 0x18 ;  /* 0x0000000203054211 */ /* 0x001fe200078ec0ff */
[----:B------:R-:W-:-:S03]  /*acd0*/  IMAD.WIDE.U32 R2, R4, -0x33333333, RZ ;  /* 0xcccccccd04027825 */ /* 0x000fc600078e00ff */
[----:B------:R0:W-:Y:S01]  /*ace0*/  @P4 SYNCS.ARRIVE.TRANS64.A1T0 RZ, [R5+URZ+0x88], RZ ;  /* 0x000088ff05ff49a7 */ /* 0x0001e2000810003f */
[----:B------:R-:W-:Y:S01]  /*acf0*/  IMAD.MOV.U32 R2, RZ, RZ, -0x1 ;  /* 0xffffffffff027424 */ /* 0x000fe200078e00ff */
[----:B0-----:R-:W-:Y:S02]  /*ad00*/  SHF.R.U32.HI R5, RZ, 0x2, R3 ;  /* 0x00000002ff057819 */ /* 0x001fe40000011603 */
[----:B------:R-:W-:-:S03]  /*ad10*/  SEL R3, RZ, 0x1, !P1 ;  /* 0x00000001ff037807 */ /* 0x000fc60004800000 */
[----:B------:R-:W-:Y:S01]  /*ad20*/  IMAD R7, R5, -0x5, R4 ;  /* 0xfffffffb05077824 */ /* 0x000fe200078e0204 */
[----:B------:R-:W-:Y:S02]  /*ad30*/  LOP3.LUT R0, R0, R3, RZ, 0x3c, !PT ;  /* 0x0000000300007212 */ /* 0x000fe400078e3cff */
[----:B------:R-:W-:Y:S02]  /*ad40*/  PRMT R3, RZ, 0x7610, R3 ;  /* 0x00007610ff037816 */ /* 0x000fe40000000003 */
[----:B------:R-:W-:Y:S02]  /*ad50*/  @P3 LOP3.LUT R0, R0, 0x1, R5, 0x78, !PT ;  /* 0x0000000100003812 */ /* 0x000fe400078e7805 */
[----:B--2---:R-:W-:-:S04]  /*ad60*/  IADD3 R18, P4, R18, R12, RZ ;  /* 0x0000000c12127210 */ /* 0x004fc80007f9e0ff */
[----:B------:R-:W-:Y:S01]  /*ad70*/  ISETP.GE.U32.AND P1, PT, R18, UR4, PT ;  /* 0x0000000412007c0c */ /* 0x000fe2000bf26070 */
[----:B------:R-:W-:-:S05]  /*ad80*/  IMAD.X R17, R17, 0x1, R23, P4 ;  /* 0x0000000111117824 */ /* 0x000fca00020e0617 */
[----:B------:R-:W-:-:S13]  /*ad90*/  ISETP.GE.U32.AND.EX P1, PT, R17, UR5, PT, P1 ;  /* 0x0000000511007c0c */ /* 0x000fda000bf26110 */
[----:B------:R-:W-:Y:S05]  /*ada0*/  @P1 BRA `(.L_x_304) ;  /* 0x0000000400601947 */ /* 0x000fea0003800000 */
[----:B------:R-:W0:Y:S01]  /*adb0*/  S2R R12, SR_CTAID.X ;  /* 0x00000000000c7919 */ /* 0x000e220000002500 */
[----:B------:R-:W-:Y:S01]  /*adc0*/  ULDC.64 UR4, c[0x0][0x628] ;  /* 0x00018a0000047ab9 */ /* 0x000fe20000000a00 */
[----:B------:R-:W-:Y:S01]  /*add0*/  ULDC UR7, c[0x0][0x630] ;  /* 0x00018c0000077ab9 */ /* 0x000fe20000000800 */
[----:B------:R-:W-:Y:S01]  /*ade0*/  ISETP.NE.U32.AND P1, PT, RZ, UR4, PT ;  /* 0x00000004ff007c0c */ /* 0x000fe2000bf25070 */
[----:B------:R-:W1:Y:S01]  /*adf0*/  S2R R13, SR_CTAID.Y ;  /* 0x00000000000d7919 */ /* 0x000e620000002600 */
[----:B------:R-:W-:Y:S01]  /*ae00*/  ULDC UR8, c[0x0][0x150] ;  /* 0x0000540000087ab9 */ /* 0x000fe20000000800 */
[----:B------:R-:W-:Y:S01]  /*ae10*/  IMAD.MOV.U32 R2, RZ, RZ, R18 ;  /* 0x000000ffff027224 */ /* 0x000fe200078e0012 */
[----:B------:R-:W-:Y:S01]  /*ae20*/  ISETP.NE.AND.EX P1, PT, RZ, UR5, PT, P1 ;  /* 0x00000005ff007c0c */ /* 0x000fe2000bf25310 */
[----:B------:R-:W-:Y:S01]  /*ae30*/  IMAD.MOV.U32 R3, RZ, RZ, R17 ;  /* 0x000000ffff037224 */ /* 0x000fe200078e0011 */
[----:B0-----:R-:W-:-:S11]  /*ae40*/  I2FP.F32.U32 R14, R12 ;  /* 0x0000000c000e7245 */ /* 0x001fd60000201000 */
[----:B------:R-:W-:Y:S05]  /*ae50*/  @!P1 BRA `(.L_x_305) ;  /* 0x0000000000289947 */ /* 0x000fea0003800000 */
[----:B------:R-:W-:Y:S02]  /*ae60*/  ULDC UR6, c[0x0][0x634] ;  /* 0x00018d0000067ab9 */ /* 0x000fe40000000800 */
[----:B------:R-:W-:-:S05]  /*ae70*/  IADD3 R3, P1, R18, UR6, RZ ;  /* 0x0000000612037c10 */ /* 0x000fca000ff3e0ff */
[----:B------:R-:W-:-:S04]  /*ae80*/  IMAD.X R11, RZ, RZ, R17, P1 ;  /* 0x000000ffff0b7224 */ /* 0x000fc800008e0611 */
[----:B------:R-:W-:-:S04]  /*ae90*/  IMAD.WIDE.U32 R4, R11, UR4, RZ ;  /* 0x000000040b047c25 */ /* 0x000fc8000f8e00ff */
[----:B------:R-:W-:-:S04]  /*aea0*/  IMAD.WIDE.U32 R4, P1, R3, UR5, R4 ;  /* 0x0000000503047c25 */ /* 0x000fc8000f820004 */
[----:B------:R-:W-:-:S04]  /*aeb0*/  IMAD.WIDE.U32 R2, R3, UR4, RZ ;  /* 0x0000000403027c25 */ /* 0x000fc8000f8e00ff */
[----:B------:R-:W-:Y:S01]  /*aec0*/  IMAD.MOV.U32 R2, RZ, RZ, R5 ;  /* 0x000000ffff027224 */ /* 0x000fe200078e0005 */
[----:B------:R-:W-:Y:S01]  /*aed0*/  IADD3 RZ, P3, R3, R4, RZ ;  /* 0x0000000403ff7210 */ /* 0x000fe20007f7e0ff */
[----:B------:R-:W-:-:S04]  /*aee0*/  IMAD.X R3, RZ, RZ, RZ, P1 ;  /* 0x000000ffff037224 */ /* 0x000fc800008e06ff */
[----:B------:R-:W-:-:S08]  /*aef0*/  IMAD.WIDE.U32.X R2, R11, UR5, R2, P3 ;  /* 0x000000050b027c25 */ /* 0x000fd000098e0402 */
.L_x_305:
[----:B------:R-:W0:Y:S01]  /*af00*/  LDC R21, c[0x0][0x65c] ;  /* 0x00019700ff157b82 */ /* 0x000e220000000800 */
[--C-:B------:R-:W-:Y:S01]  /*af10*/  SHF.R.U64 R11, R2, UR7, R3.reuse ;  /* 0x00000007020b7c19 */ /* 0x100fe20008001203 */
[----:B------:R-:W-:Y:S01]  /*af20*/  FMUL R14, R14, UR8 ;  /* 0x000000080e0e7c20 */ /* 0x000fe20008400000 */
[----:B------:R-:W-:Y:S01]  /*af30*/  SHF.R.U32.HI R2, RZ, UR7, R3 ;  /* 0x00000007ff027c19 */ /* 0x000fe20008011603 */
[----:B------:R-:W-:Y:S01]  /*af40*/  ULDC UR6, c[0x0][0x154] ;  /* 0x0000550000067ab9 */ /* 0x000fe20000000800 */
[----:B------:R-:W-:Y:S01]  /*af50*/  IADD3 R15, P1, RZ, -R11, RZ ;  /* 0x8000000bff0f7210 */ /* 0x000fe20007f3e0ff */
[----:B------:R-:W-:Y:S01]  /*af60*/  ULDC.64 UR4, c[0x0][0x620] ;  /* 0x0001880000047ab9 */ /* 0x000fe20000000a00 */
[----:B-1----:R-:W-:Y:S01]  /*af70*/  I2FP.F32.U32 R3, R13 ;  /* 0x0000000d00037245 */ /* 0x002fe20000201000 */
[----:B------:R-:W1:Y:S01]  /*af80*/  LDC R19, c[0x0][0x144] ;  /* 0x00005100ff137b82 */ /* 0x000e620000000800 */
[----:B------:R-:W2:Y:S01]  /*af90*/  F2I.U32.TRUNC.NTZ R14, R14 ;  /* 0x0000000e000e7305 */ /* 0x000ea2000020f000 */
[----:B------:R-:W-:-:S02]  /*afa0*/  IMAD.X R2, RZ, RZ, ~R2, P1 ;  /* 0x000000ffff027224 */ /* 0x000fc400008e0e02 */
[----:B------:R-:W-:Y:S01]  /*afb0*/  FMUL R4, R3, UR6 ;  /* 0x0000000603047c20 */ /* 0x000fe20008400000 */
[----:B------:R-:W-:Y:S01]  /*afc0*/  IMAD.MOV.U32 R3, RZ, RZ, R17 ;  /* 0x000000ffff037224 */ /* 0x000fe200078e0011 */
[----:B------:R-:W-:Y:S01]  /*afd0*/  ULDC.64 UR6, c[0x0][0x640] ;  /* 0x0001900000067ab9 */ /* 0x000fe20000000a00 */
[----:B------:R-:W-:Y:S01]  /*afe0*/  IMAD R2, R2, UR4, RZ ;  /* 0x0000000402027c24 */ /* 0x000fe2000f8e02ff */
[----:B------:R-:W3:Y:S01]  /*aff0*/  LDC R20, c[0x0][0x148] ;  /* 0x00005200ff147b82 */ /* 0x000ee20000000800 */
[----:B------:R-:W-:Y:S01]  /*b000*/  ISETP.NE.U32.AND P1, PT, RZ, UR6, PT ;  /* 0x00000006ff007c0c */ /* 0x000fe2000bf25070 */
[----:B------:R-:W4:Y:S01]  /*b010*/  F2I.U32.TRUNC.NTZ R4, R4 ;  /* 0x0000000400047305 */ /* 0x000f22000020f000 */
[----:B------:R-:W-:Y:S02]  /*b020*/  IMAD R5, R15, UR5, R2 ;  /* 0x000000050f057c24 */ /* 0x000fe4000f8e0202 */
[----:B------:R-:W-:Y:S01]  /*b030*/  IMAD.MOV.U32 R2, RZ, RZ, R18 ;  /* 0x000000ffff027224 */ /* 0x000fe200078e0012 */
[----:B------:R-:W-:-:S02]  /*b040*/  ISETP.NE.AND.EX P1, PT, RZ, UR7, PT, P1 ;  /* 0x00000007ff007c0c */ /* 0x000fc4000bf25310 */
[----:B0-----:R-:W-:Y:S01]  /*b050*/  ISETP.NE.AND P4, PT, R21, 0x1, PT ;  /* 0x000000011500780c */ /* 0x001fe20003f85270 */
[----:B------:R-:W-:Y:S01]  /*b060*/  IMAD.WIDE.U32 R2, R15, UR4, R2 ;  /* 0x000000040f027c25 */ /* 0x000fe2000f8e0002 */
[----:B------:R-:W-:-:S03]  /*b070*/  ULDC UR4, c[0x0][0x618] ;  /* 0x0001860000047ab9 */ /* 0x000fc60000000800 */
[----:B--2---:R-:W-:Y:S02]  /*b080*/  IMAD.MOV R14, RZ, RZ, -R14 ;  /* 0x000000ffff0e7224 */ /* 0x004fe400078e0a0e */
[----:B------:R-:W-:Y:S02]  /*b090*/  IMAD.IADD R3, R3, 0x1, R5 ;  /* 0x0000000103037824 */ /* 0x000fe400078e0205 */
[----:B-1----:R-:W-:-:S03]  /*b0a0*/  IMAD R12, R19, R14, R12 ;  /* 0x0000000e130c7224 */ /* 0x002fc600078e020c */
[--C-:B------:R-:W-:Y:S01]  /*b0b0*/  SHF.R.U64 R14, R2, UR4, R3.reuse ;  /* 0x00000004020e7c19 */ /* 0x100fe20008001203 */
[----:B----4-:R-:W-:Y:S01]  /*b0c0*/  IMAD.MOV R2, RZ, RZ, -R4 ;  /* 0x000000ffff027224 */ /* 0x010fe200078e0a04 */
[----:B------:R-:W-:Y:S01]  /*b0d0*/  SHF.R.U32.HI R3, RZ, UR4, R3 ;  /* 0x00000004ff037c19 */ /* 0x000fe20008011603 */
[----:B------:R-:W-:Y:S02]  /*b0e0*/  ULDC UR4, c[0x0][0x608] ;  /* 0x0001820000047ab9 */ /* 0x000fe40000000800 */
[----:B---3--:R-:W-:Y:S01]  /*b0f0*/  @P4 IMAD R12, R20, R2, R13 ;  /* 0x00000002140c4224 */ /* 0x008fe200078e020d */
[--C-:B------:R-:W-:Y:S02]  /*b100*/  SHF.R.U64 R19, R14, UR4, R3.reuse ;  /* 0x000000040e137c19 */ /* 0x100fe40008001203 */
[----:B------:R-:W-:Y:S01]  /*b110*/  SHF.R.U32.HI R2, RZ, UR4, R3 ;  /* 0x00000004ff027c19 */ /* 0x000fe20008011603 */
[----:B------:R-:W-:-:S03]  /*b120*/  ULDC UR4, c[0x0][0x658] ;  /* 0x0001960000047ab9 */ /* 0x000fc60000000800 */
[--C-:B------:R-:W-:Y:S02]  /*b130*/  SHF.R.U64 R13, R19, UR4, R2.reuse ;  /* 0x00000004130d7c19 */ /* 0x100fe40008001202 */
[----:B------:R-:W-:-:S03]  /*b140*/  SHF.R.U32.HI R2, RZ, UR4, R2 ;  /* 0x00000004ff027c19 */ /* 0x000fc60008011602 */
[----:B------:R-:W-:Y:S02]  /*b150*/  IMAD.MOV.U32 R4, RZ, RZ, R13 ;  /* 0x000000ffff047224 */ /* 0x000fe400078e000d */
[----:B------:R-:W-:Y:S01]  /*b160*/  IMAD.MOV.U32 R3, RZ, RZ, R2 ;  /* 0x000000ffff037224 */ /* 0x000fe200078e0002 */
[----:B------:R-:W-:Y:S06]  /*b170*/  @!P1 BRA `(.L_x_306) ;  /* 0x00000000002c9947 */ /* 0x000fec0003800000 */
        /* <DEDUP_REMOVED lines=9> */
[----:B------:R-:W-:-:S04]  /*b210*/  IMAD.WIDE.U32.X R2, R15, UR7, R2, P3 ;  /* 0x000000070f027c25 */ /* 0x000fc800098e0402 */
[----:B------:R-:W-:-:S07]  /*b220*/  IMAD.MOV.U32 R4, RZ, RZ, R2 ;  /* 0x000000ffff047224 */ /* 0x000fce00078e0002 */
.L_x_306:
[----:B------:R-:W-:Y:S01]  /*b230*/  ULDC UR4, c[0x0][0x648] ;  /* 0x0001920000047ab9 */ /* 0x000fe20000000800 */
[----:B------:R-:W-:Y:S01]  /*b240*/  LOP3.LUT R2, R19, UR16, RZ, 0xc0, !PT ;  /* 0x0000001013027c12 */ /* 0x000fe2000f8ec0ff */
[----:B------:R-:W-:Y:S01]  /*b250*/  ULDC UR5, c[0x0][0x610] ;  /* 0x0001840000057ab9 */ /* 0x000fe20000000800 */
[----:B------:R-:W-:Y:S01]  /*b260*/  SHF.R.U64 R3, R4, UR4, R3 ;  /* 0x0000000404037c19 */ /* 0x000fe20008001203 */
[----:B------:R-:W-:Y:S01]  /*b270*/  ULDC UR4, c[0x0][0x638] ;  /* 0x00018e0000047ab9 */ /* 0x000fe20000000800 */
[----:B------:R-:W-:-:S03]  /*b280*/  LOP3.LUT R14, R14, UR15, RZ, 0xc0, !PT ;  /* 0x0000000f0e0e7c12 */ /* 0x000fc6000f8ec0ff */
[----:B------:R-:W-:Y:S02]  /*b290*/  IMAD.MOV R4, RZ, RZ, -R3 ;  /* 0x000000ffff047224 */ /* 0x000fe400078e0a03 */
[----:B------:R-:W-:Y:S02]  /*b2a0*/  IMAD R3, R3, UR17, R2 ;  /* 0x0000001103037c24 */ /* 0x000fe4000f8e0202 */
[----:B------:R-:W-:Y:S01]  /*b2b0*/  IMAD R13, R4, UR4, R13 ;  /* 0x00000004040d7c24 */ /* 0x000fe2000f8e020d */
[----:B------:R-:W-:Y:S01]  /*b2c0*/  ULDC UR4, c[0x0][0x600] ;  /* 0x0001800000047ab9 */ /* 0x000fe20000000800 */
[----:B------:R-:W-:Y:S02]  /*b2d0*/  IMAD R12, R3, UR5, R12 ;  /* 0x00000005030c7c24 */ /* 0x000fe4000f8e020c */
[----:B------:R-:W-:Y:S02]  /*b2e0*/  IMAD R13, R13, UR4, R14 ;  /* 0x000000040d0d7c24 */ /* 0x000fe4000f8e020e */
[----:B------:R-:W-:-:S02]  /*b2f0*/  IMAD.MOV.U32 R3, RZ, RZ, 0x1 ;  /* 0x00000001ff037424 */ /* 0x000fc400078e00ff */
[----:B------:R-:W-:Y:S01]  /*b300*/  IMAD.MOV.U32 R2, RZ, RZ, R11 ;  /* 0x000000ffff027224 */ /* 0x000fe200078e000b */
[----:B------:R-:W-:Y:S02]  /*b310*/  SEL R22, R13, R12, !P4 ;  /* 0x0000000c0d167207 */ /* 0x000fe40006000000 */
[----:B------:R-:W-:-:S07]  /*b320*/  SEL R19, R12, R13, !P4 ;  /* 0x0000000d0c137207 */ /* 0x000fce0006000000 */
.L_x_304:
[----:B------:R-:W-:Y:S05]  /*b330*/  BSYNC B1 ;  /* 0x0000000000017941 */ /* 0x000fea0003800000 */
.L_x_303:
[----:B------:R-:W-:-:S13]  /*b340*/  LOP3.LUT P1, RZ, R3, 0xff, RZ, 0xc0, !PT ;  /* 0x000000ff03ff7812 */ /* 0x000fda000782c0ff */
[----:B------:R-:W-:Y:S05]  /*b350*/  @P1 BRA `(.L_x_307) ;  /* 0xfffffff400241947 */ /* 0x000fea000383ffff */
[----:B------:R-:W-:Y:S05]  /*b360*/  BSYNC B0 ;  /* 0x0000000000007941 */ /* 0x000fea0003800000 */
.L_x_295:
[----:B------:R-:W-:-:S03]  /*b370*/  UMOV UR4, 0xffffffff ;  /* 0xffffffff00047882 */ /* 0x000fc60000000000 */
[----:B------:R-:W-:Y:S05]  /*b380*/  BRA.DIV UR4, `(.L_x_308) ;  /* 0x0000000604647947 */ /* 0x000fea000b800000 */
[----:B------:R-:W-:-:S13]  /*b390*/  ELECT P6, URZ, PT ;  /* 0x00000000003f782f */ /* 0x000fda00038c0000 */
.L_x_325:
[----:B------:R-:W-:Y:S04]  /*b3a0*/  BSSY B0, `(.L_x_309) ;  /* 0x0000034000007945 */ /* 0x000fe80003800000 */
[----:B------:R-:W-:Y:S05]  /*b3b0*/  @!P6 BRA `(.L_x_310) ;  /* 0x0000000000c8e947 */ /* 0x000fea0003800000 */
[----:B------:R-:W-:-:S04]  /*b3c0*/  LOP3.LUT R16, R16, 0x2, RZ, 0xfc, !PT ;  /* 0x0000000210107812 */ /* 0x000fc800078efcff */
[----:B------:R-:W-:-:S13]  /*b3d0*/  ISETP.NE.AND P0, PT, R16, 0x3, PT ;  /* 0x000000031000780c */ /* 0x000fda0003f05270 */
[----:B------:R-:W-:Y:S05]  /*b3e0*/  @!P0 BRA `(.L_x_311) ;  /* 0x0000000000048947 */ /* 0x000fea0003800000 */
[----:B------:R-:W-:Y:S01]  /*b3f0*/  BPT.TRAP 0x1 ;  /* 0x000000040000795c */ /* 0x000fe20000300000 */
.L_x_311:
[----:B------:R-:W0:Y:S01]  /*b400*/  S2R R3, SR_CgaCtaId ;  /* 0x0000000000037919 */ /* 0x000e220000008800 */
[----:B------:R-:W-:Y:S02]  /*b410*/  MOV R2, 0x400 ;  /* 0x0000040000027802 */ /* 0x000fe40000000f00 */
[----:B------:R-:W-:Y:S02]  /*b420*/  SHF.L.U32 R4, R0, 0x1f, RZ ;  /* 0x0000001f00047819 */ /* 0x000fe400000006ff */
[----:B0-----:R-:W-:-:S05]  /*b430*/  LEA R2, R3, R2, 0x18 ;  /* 0x0000000203027211 */ /* 0x001fca00078ec0ff */
[----:B------:R-:W-:-:S04]  /*b440*/  VIADD R2, R2, 0x28 ;  /* 0x0000002802027836 */ /* 0x000fc80000000000 */
[C---:B------:R-:W-:Y:S02]  /*b450*/  IMAD R9, R7.reuse, 0x8, R2 ;  /* 0x0000000807097824 */ /* 0x040fe400078e0202 */
[----:B------:R-:W-:Y:S02]  /*b460*/  VIADD R7, R7, 0x1 ;  /* 0x0000000107077836 */ /* 0x000fe40000000000 */
[----:B------:R-:W0:Y:S03]  /*b470*/  SYNCS.PHASECHK.TRANS64.TRYWAIT P0, [R9+URZ], R4 ;  /* 0x00000004090075a7 */ /* 0x000e26000800017f */
[----:B------:R-:W-:-:S04]  /*b480*/  ISETP.NE.AND P1, PT, R7, 0x5, PT ;  /* 0x000000050700780c */ /* 0x000fc80003f25270 */
[----:B------:R-:W-:Y:S02]  /*b490*/  SEL R3, RZ, 0x1, P1 ;  /* 0x00000001ff037807 */ /* 0x000fe40000800000 */
[----:B------:R-:W-:Y:S02]  /*b4a0*/  SEL R7, R7, RZ, P1 ;  /* 0x000000ff07077207 */ /* 0x000fe40000800000 */
[----:B------:R-:W-:-:S03]  /*b4b0*/  LOP3.LUT R6, R0, R3, RZ, 0x3c, !PT ;  /* 0x0000000300067212 */ /* 0x000fc600078e3cff */
[----:B------:R-:W-:Y:S01]  /*b4c0*/  IMAD R8, R7, 0x8, R2 ;  /* 0x0000000807087824 */ /* 0x000fe200078e0202 */
[----:B------:R-:W-:Y:S01]  /*b4d0*/  SHF.L.U32 R5, R6, 0x1f, RZ ;  /* 0x0000001f06057819 */ /* 0x000fe200000006ff */
[----:B0-----:R-:W-:Y:S06]  /*b4e0*/  @!P0 BRA `(.L_x_312) ;  /* 0x00000004002c8947 */ /* 0x001fec0003800000 */
.L_x_326:
[----:B------:R-:W1:Y:S01]  /*b4f0*/  SYNCS.PHASECHK.TRANS64.TRYWAIT P0, [R8+URZ], R5 ;  /* 0x00000005080075a7 */ /* 0x000e62000800017f */
[----:B------:R-:W-:-:S05]  /*b500*/  VIADD R0, R7, 0x1 ;  /* 0x0000000107007836 */ /* 0x000fca0000000000 */
[----:B------:R-:W-:-:S04]  /*b510*/  ISETP.NE.AND P1, PT, R0, 0x5, PT ;  /* 0x000000050000780c */ /* 0x000fc80003f25270 */
[----:B------:R-:W-:Y:S02]  /*b520*/  SEL R3, RZ, 0x1, P1 ;  /* 0x00000001ff037807 */ /* 0x000fe40000800000 */
[----:B------:R-:W-:Y:S02]  /*b530*/  SEL R7, R0, RZ, P1 ;  /* 0x000000ff00077207 */ /* 0x000fe40000800000 */
[----:B------:R-:W-:-:S03]  /*b540*/  LOP3.LUT R6, R6, R3, RZ, 0x3c, !PT ;  /* 0x0000000306067212 */ /* 0x000fc600078e3cff */
[----:B0-----:R-:W-:Y:S01]  /*b550*/  IMAD R9, R7, 0x8, R2 ;  /* 0x0000000807097824 */ /* 0x001fe200078e0202 */
[----:B------:R-:W-:Y:S01]  /*b560*/  SHF.L.U32 R4, R6, 0x1f, RZ ;  /* 0x0000001f06047819 */ /* 0x000fe200000006ff */
[----:B-1----:R-:W-:Y:S06]  /*b570*/  @!P0 BRA `(.L_x_313) ;  /* 0x00000004001c8947 */ /* 0x002fec0003800000 */
.L_x_327:
[----:B------:R-:W1:Y:S01]  /*b580*/  SYNCS.PHASECHK.TRANS64.TRYWAIT P0, [R9+URZ], R4 ;  /* 0x00000004090075a7 */ /* 0x000e62000800017f */
[----:B------:R-:W-:-:S05]  /*b590*/  VIADD R0, R7, 0x1 ;  /* 0x0000000107007836 */ /* 0x000fca0000000000 */
[----:B------:R-:W-:-:S04]  /*b5a0*/  ISETP.NE.AND P1, PT, R0, 0x5, PT ;  /* 0x000000050000780c */ /* 0x000fc80003f25270 */
[----:B------:R-:W-:Y:S02]  /*b5b0*/  SEL R3, RZ, 0x1, P1 ;  /* 0x00000001ff037807 */ /* 0x000fe40000800000 */
[----:B------:R-:W-:Y:S02]  /*b5c0*/  SEL R7, R0, RZ, P1 ;  /* 0x000000ff00077207 */ /* 0x000fe40000800000 */
[----:B------:R-:W-:-:S03]  /*b5d0*/  LOP3.LUT R11, R6, R3, RZ, 0x3c, !PT ;  /* 0x00000003060b7212 */ /* 0x000fc600078e3cff */
[----:B------:R-:W-:Y:S01]  /*b5e0*/  IMAD R6, R7, 0x8, R2 ;  /* 0x0000000807067824 */ /* 0x000fe200078e0202 */
[----:B0-----:R-:W-:Y:S01]  /*b5f0*/  SHF.L.U32 R5, R11, 0x1f, RZ ;  /* 0x0000001f0b057819 */ /* 0x001fe200000006ff */
[----:B-1----:R-:W-:Y:S06]  /*b600*/  @!P0 BRA `(.L_x_314) ;  /* 0x00000004000c8947 */ /* 0x002fec0003800000 */
.L_x_328:
[----:B------:R-:W1:Y:S01]  /*b610*/  SYNCS.PHASECHK.TRANS64.TRYWAIT P0, [R6+URZ], R5 ;  /* 0x00000005060075a7 */ /* 0x000e62000800017f */
[----:B------:R-:W-:-:S05]  /*b620*/  VIADD R0, R7, 0x1 ;  /* 0x0000000107007836 */ /* 0x000fca0000000000 */
[----:B------:R-:W-:-:S04]  /*b630*/  ISETP.NE.AND P1, PT, R0, 0x5, PT ;  /* 0x000000050000780c */ /* 0x000fc80003f25270 */
[----:B0-----:R-:W-:Y:S02]  /*b640*/  SEL R4, RZ, 0x1, P1 ;  /* 0x00000001ff047807 */ /* 0x001fe40000800000 */
[----:B------:R-:W-:Y:S02]  /*b650*/  SEL R3, R0, RZ, P1 ;  /* 0x000000ff00037207 */ /* 0x000fe40000800000 */
[----:B------:R-:W-:Y:S01]  /*b660*/  LOP3.LUT R0, R11, R4, RZ, 0x3c, !PT ;  /* 0x000000040b007212 */ /* 0x000fe200078e3cff */
[----:B-1----:R-:W-:Y:S06]  /*b670*/  @!P0 BRA `(.L_x_315) ;  /* 0x0000000400048947 */ /* 0x002fec0003800000 */
.L_x_329:
[----:B------:R-:W-:Y:S01]  /*b680*/  IMAD R3, R3, 0x8, R2 ;  /* 0x0000000803037824 */ /* 0x000fe200078e0202 */
[----:B------:R-:W-:-:S07]  /*b690*/  SHF.L.U32 R0, R0, 0x1f, RZ ;  /* 0x0000001f00007819 */ /* 0x000fce00000006ff */
.L_x_316:
[----:B-1----:R1:W2:Y:S02]  /*b6a0*/  SYNCS.PHASECHK.TRANS64.TRYWAIT P0, [R3+URZ], R0 ;  /* 0x00000000030075a7 */ /* 0x0022a4000800017f */
[----:B--2---:R-:W-:Y:S05]  /*b6b0*/  @!P0 NANOSLEEP.SYNCS 0x989680 ;  /* 0x009896800000895d */ /* 0x004fea0003900000 */
[----:B------:R-:W2:Y:S02]  /*b6c0*/  @!P0 SYNCS.PHASECHK.TRANS64 P0, [R3+URZ], R0 ;  /* 0x00000000030085a7 */ /* 0x000ea4000800007f */
[----:B--2---:R-:W-:Y:S05]  /*b6d0*/  @!P0 BRA `(.L_x_316) ;  /* 0xfffffffc00f08947 */ /* 0x004fea000383ffff */
.L_x_310:
[----:B------:R-:W-:Y:S05]  /*b6e0*/  BSYNC B0 ;  /* 0x0000000000007941 */ /* 0x000fea0003800000 */
.L_x_309:
[----:B------:R-:W-:Y:S05]  /*b6f0*/  EXIT ;  /* 0x000000000000794d */ /* 0x000fea0003800000 */
.L_x_19:
[----:B-1----:R1:W2:Y:S02]  /*b700*/  SYNCS.PHASECHK.TRANS64.TRYWAIT P0, [R161+URZ], R0 ;  /* 0x00000000a10075a7 */ /* 0x0022a4000800017f */
[----:B--2---:R-:W-:Y:S05]  /*b710*/  @!P0 NANOSLEEP.SYNCS 0x989680 ;  /* 0x009896800000895d */ /* 0x004fea0003900000 */
[----:B------:R-:W2:Y:S02]  /*b720*/  @!P0 SYNCS.PHASECHK.TRANS64 P0, [R161+URZ], R0 ;  /* 0x00000000a10085a7 */ /* 0x000ea4000800007f */
[----:B--2---:R-:W-:Y:S05]  /*b730*/  @!P0 BRA `(.L_x_19) ;  /* 0xfffffffc00f08947 */ /* 0x004fea000383ffff */
[----:B------:R-:W-:Y:S05]  /*b740*/  BRA `(.L_x_317) ;  /* 0xffffff5c00ec7947 */ /* 0x000fea000383ffff */
.L_x_24:
[----:B--2---:R2:W3:Y:S02]  /*b750*/  SYNCS.PHASECHK.TRANS64.TRYWAIT P1, [R3+URZ], R0 ;  /* 0x00000000030075a7 */ /* 0x0044e4000802017f */
[----:B---3--:R-:W-:Y:S05]  /*b760*/  @!P1 NANOSLEEP.SYNCS 0x989680 ;  /* 0x009896800000995d */ /* 0x008fea0003900000 */
[----:B------:R-:W3:Y:S02]  /*b770*/  @!P1 SYNCS.PHASECHK.TRANS64 P1, [R3+URZ], R0 ;  /* 0x00000000030095a7 */ /* 0x000ee4000802007f */
[----:B---3--:R-:W-:Y:S05]  /*b780*/  @!P1 BRA `(.L_x_24) ;  /* 0xfffffffc00f09947 */ /* 0x008fea000383ffff */
[----:B------:R-:W-:Y:S05]  /*b790*/  BRA `(.L_x_23) ;  /* 0xffffff6000587947 */ /* 0x000fea000383ffff */
.L_x_29:
[----:B--2---:R-:W-:-:S04]  /*b7a0*/  IMAD.U32 R5, RZ, RZ, UR4 ;  /* 0x00000004ff057e24 */ /* 0x004fc8000f8e00ff */
[----:B------:R2:W3:Y:S03]  /*b7b0*/  SYNCS.PHASECHK.TRANS64.TRYWAIT P1, [R5+URZ], R4 ;  /* 0x00000004050075a7 */ /* 0x0004e6000802017f */
[----:B---3--:R-:W-:Y:S05]  /*b7c0*/  @!P1 NANOSLEEP.SYNCS 0x989680 ;  /* 0x009896800000995d */ /* 0x008fea0003900000 */
[----:B------:R-:W3:Y:S02]  /*b7d0*/  @!P1 SYNCS.PHASECHK.TRANS64 P1, [R5+URZ], R4 ;  /* 0x00000004050095a7 */ /* 0x000ee4000802007f */
[----:B---3--:R-:W-:Y:S05]  /*b7e0*/  @!P1 BRA `(.L_x_29) ;  /* 0xfffffffc00ec9947 */ /* 0x008fea000383ffff */
[----:B------:R-:W-:Y:S05]  /*b7f0*/  BRA `(.L_x_28) ;  /* 0xffffff6400347947 */ /* 0x000fea000383ffff */
.L_x_35:
[----:B-1----:R1:W2:Y:S02]  /*b800*/  SYNCS.PHASECHK.TRANS64.TRYWAIT P0, [R161+URZ+0x10], R0 ;  /* 0x00001000a10075a7 */ /* 0x0022a4000800017f */
[----:B--2---:R-:W-:Y:S05]  /*b810*/  @!P0 NANOSLEEP.SYNCS 0x989680 ;  /* 0x009896800000895d */ /* 0x004fea0003900000 */
[----:B------:R-:W2:Y:S02]  /*b820*/  @!P0 SYNCS.PHASECHK.TRANS64 P0, [R161+URZ+0x10], R0 ;  /* 0x00001000a10085a7 */ /* 0x000ea4000800007f */
[----:B--2---:R-:W-:Y:S05]  /*b830*/  @!P0 BRA `(.L_x_35) ;  /* 0xfffffffc00f08947 */ /* 0x004fea000383ffff */
[----:B------:R-:W-:Y:S05]  /*b840*/  BRA `(.L_x_318) ;  /* 0xffffff68008c7947 */ /* 0x000fea000383ffff */
.L_x_296:
[----:B------:R-:W-:Y:S01]  /*b850*/  BSSY B1, `(.L_x_319) ;  /* 0x0000006000017945 */ /* 0x000fe20003800000 */
[----:B------:R-:W-:-:S07]  /*b860*/  IMAD.MOV.U32 R15, RZ, RZ, -0x1 ;  /* 0xffffffffff0f7424 */ /* 0x000fce00078e00ff */
[----:B-----5:R-:W-:Y:S05]  /*b870*/  WARPSYNC.COLLECTIVE R15, `(.L_x_320) ;  /* 0x000000000f0c7348 */ /* 0x020fea0003c00000 */
[----:B------:R-:W-:Y:S02]  /*b880*/  ELECT P6, UR62, PT ;  /* 0x00000000003e782f */ /* 0x000fe400038c0000 */
[----:B------:R-:W-:Y:S01]  /*b890*/  MOV R14, UR62 ;  /* 0x0000003e000e7c02 */ /* 0x000fe20008000f00 */
[----:B-----5:R-:W-:Y:S10]  /*b8a0*/  ENDCOLLECTIVE ;  /* 0x000000000000791b */ /* 0x020ff40003800000 */
.L_x_320:
[----:B------:R-:W-:Y:S05]  /*b8b0*/  BSYNC B1 ;  /* 0x0000000000017941 */ /* 0x000fea0003800000 */
.L_x_319:
[----:B------:R-:W-:Y:S05]  /*b8c0*/  BRA `(.L_x_321) ;  /* 0xffffffec00d47947 */ /* 0x000fea000383ffff */
.L_x_299:
[----:B0-----:R0:W1:Y:S02]  /*b8d0*/  SYNCS.PHASECHK.TRANS64.TRYWAIT P1, [R14+URZ+0x28], R5 ;  /* 0x000028050e0075a7 */ /* 0x001064000802017f */
[----:B-1----:R-:W-:Y:S05]  /*b8e0*/  @!P1 NANOSLEEP.SYNCS 0x989680 ;  /* 0x009896800000995d */ /* 0x002fea0003900000 */
[----:B------:R-:W1:Y:S02]  /*b8f0*/  @!P1 SYNCS.PHASECHK.TRANS64 P1, [R14+URZ+0x28], R5 ;  /* 0x000028050e0095a7 */ /* 0x000e64000802007f */
[----:B-1----:R-:W-:Y:S05]  /*b900*/  @!P1 BRA `(.L_x_299) ;  /* 0xfffffffc00f09947 */ /* 0x002fea000383ffff */
[----:B------:R-:W-:Y:S05]  /*b910*/  BRA `(.L_x_322) ;  /* 0xfffffff000087947 */ /* 0x000fea000383ffff */
.L_x_308:
[----:B------:R-:W-:Y:S01]  /*b920*/  BSSY B0, `(.L_x_323) ;  /* 0x0000006000007945 */ /* 0x000fe20003800000 */
[----:B------:R-:W-:-:S07]  /*b930*/  IMAD.MOV.U32 R15, RZ, RZ, -0x1 ;  /* 0xffffffffff0f7424 */ /* 0x000fce00078e00ff */
[----:B-----5:R-:W-:Y:S05]  /*b940*/  WARPSYNC.COLLECTIVE R15, `(.L_x_324) ;  /* 0x000000000f0c7348 */ /* 0x020fea0003c00000 */
[----:B------:R-:W-:Y:S02]  /*b950*/  ELECT P6, UR62, PT ;  /* 0x00000000003e782f */ /* 0x000fe400038c0000 */
[----:B------:R-:W-:Y:S01]  /*b960*/  MOV R14, UR62 ;  /* 0x0000003e000e7c02 */ /* 0x000fe20008000f00 */
[----:B-----5:R-:W-:Y:S10]  /*b970*/  ENDCOLLECTIVE ;  /* 0x000000000000791b */ /* 0x020ff40003800000 */
.L_x_324:
[----:B------:R-:W-:Y:S05]  /*b980*/  BSYNC B0 ;  /* 0x0000000000007941 */ /* 0x000fea0003800000 */
.L_x_323:
[----:B------:R-:W-:Y:S05]  /*b990*/  BRA `(.L_x_325) ;  /* 0xfffffff800807947 */ /* 0x000fea000383ffff */
.L_x_312:
[----:B0-----:R0:W1:Y:S02]  /*b9a0*/  SYNCS.PHASECHK.TRANS64.TRYWAIT P0, [R9+URZ], R4 ;  /* 0x00000004090075a7 */ /* 0x001064000800017f */
[----:B-1----:R-:W-:Y:S05]  /*b9b0*/  @!P0 NANOSLEEP.SYNCS 0x989680 ;  /* 0x009896800000895d */ /* 0x002fea0003900000 */
[----:B------:R-:W1:Y:S02]  /*b9c0*/  @!P0 SYNCS.PHASECHK.TRANS64 P0, [R9+URZ], R4 ;  /* 0x00000004090085a7 */ /* 0x000e64000800007f */
[----:B-1----:R-:W-:Y:S05]  /*b9d0*/  @!P0 BRA `(.L_x_312) ;  /* 0xfffffffc00f08947 */ /* 0x002fea000383ffff */
[----:B------:R-:W-:Y:S05]  /*b9e0*/  BRA `(.L_x_326) ;  /* 0xfffffff800c07947 */ /* 0x000fea000383ffff */
.L_x_313:
[----:B0-----:R0:W1:Y:S02]  /*b9f0*/  SYNCS.PHASECHK.TRANS64.TRYWAIT P0, [R8+URZ], R5 ;  /* 0x00000005080075a7 */ /* 0x001064000800017f */
[----:B-1----:R-:W-:Y:S05]  /*ba00*/  @!P0 NANOSLEEP.SYNCS 0x989680 ;  /* 0x009896800000895d */ /* 0x002fea0003900000 */
[----:B------:R-:W1:Y:S02]  /*ba10*/  @!P0 SYNCS.PHASECHK.TRANS64 P0, [R8+URZ], R5 ;  /* 0x00000005080085a7 */ /* 0x000e64000800007f */
[----:B-1----:R-:W-:Y:S05]  /*ba20*/  @!P0 BRA `(.L_x_313) ;  /* 0xfffffffc00f08947 */ /* 0x002fea000383ffff */
[----:B------:R-:W-:Y:S05]  /*ba30*/  BRA `(.L_x_327) ;  /* 0xfffffff800d07947 */ /* 0x000fea000383ffff */
.L_x_314:
[----:B0-----:R0:W1:Y:S02]  /*ba40*/  SYNCS.PHASECHK.TRANS64.TRYWAIT P0, [R9+URZ], R4 ;  /* 0x00000004090075a7 */ /* 0x001064000800017f */
[----:B-1----:R-:W-:Y:S05]  /*ba50*/  @!P0 NANOSLEEP.SYNCS 0x989680 ;  /* 0x009896800000895d */ /* 0x002fea0003900000 */
[----:B------:R-:W1:Y:S02]  /*ba60*/  @!P0 SYNCS.PHASECHK.TRANS64 P0, [R9+URZ], R4 ;  /* 0x00000004090085a7 */ /* 0x000e64000800007f */
[----:B-1----:R-:W-:Y:S05]  /*ba70*/  @!P0 BRA `(.L_x_314) ;  /* 0xfffffffc00f08947 */ /* 0x002fea000383ffff */
[----:B------:R-:W-:Y:S05]  /*ba80*/  BRA `(.L_x_328) ;  /* 0xfffffff800e07947 */ /* 0x000fea000383ffff */
.L_x_315:
[----:B0-----:R0:W1:Y:S02]  /*ba90*/  SYNCS.PHASECHK.TRANS64.TRYWAIT P0, [R6+URZ], R5 ;  /* 0x00000005060075a7 */ /* 0x001064000800017f */
[----:B-1----:R-:W-:Y:S05]  /*baa0*/  @!P0 NANOSLEEP.SYNCS 0x989680 ;  /* 0x009896800000895d */ /* 0x002fea0003900000 */
[----:B------:R-:W1:Y:S02]  /*bab0*/  @!P0 SYNCS.PHASECHK.TRANS64 P0, [R6+URZ], R5 ;  /* 0x00000005060085a7 */ /* 0x000e64000800007f */
[----:B-1----:R-:W-:Y:S05]  /*bac0*/  @!P0 BRA `(.L_x_315) ;  /* 0xfffffffc00f08947 */ /* 0x002fea000383ffff */
[----:B------:R-:W-:Y:S05]  /*bad0*/  BRA `(.L_x_329) ;  /* 0xfffffff800e87947 */ /* 0x000fea000383ffff */
.L_x_330:
[----:B------:R-:W-:-:S00]  /*bae0*/  BRA `(.L_x_330) ;  /* 0xfffffffc00fc7947 */ /* 0x000fc0000383ffff */
[----:B------:R-:W-:-:S00]  /*baf0*/  NOP ;  /* 0x0000000000007918 */ /* 0x000fc00000000000 */
        /* <DEDUP_REMOVED lines=8> */
.L_x_331:


//--------------------- .nv.global.init           --------------------------
	.section	.nv.global.init,"aw",@progbits
.nv.global.init:
	.type		$str$22,@object
	.size		$str$22,($str$23 - $str$22)
$str$22:
        /*0000*/ 	.byte	0x6b, 0x5f, 0x74, 0x69, 0x6c, 0x65, 0x5f, 0x63, 0x6f, 0x75, 0x6e, 0x74, 0x20, 0x3e, 0x3d, 0x20
        /*0010*/ 	.byte	0x31, 0x00
	.type		$str$23,@object
	.size		$str$23,(__unnamed_1 - $str$23)
$str$23:
        /*0012*/ 	.byte	0x2f, 0x74, 0x6d, 0x70, 0x2f, 0x63, 0x75, 0x74, 0x6c, 0x61, 0x73, 0x73, 0x5f, 0x73, 0x77, 0x65
        /*0022*/ 	.byte	0x65, 0x70, 0x5f, 0x73, 0x72, 0x63, 0x2f, 0x69, 0x6e, 0x63, 0x6c, 0x75, 0x64, 0x65, 0x2f, 0x63
        /*0032*/ 	.byte	0x75, 0x74, 0x6c, 0x61, 0x73, 0x73, 0x2f, 0x67, 0x65, 0x6d, 0x6d, 0x2f, 0x63, 0x6f, 0x6c, 0x6c
        /*0042*/ 	.byte	0x65, 0x63, 0x74, 0x69, 0x76, 0x65, 0x2f, 0x73, 0x6d, 0x39, 0x30, 0x5f, 0x6d, 0x6d, 0x61, 0x5f
        /*0052*/ 	.byte	0x74, 0x6d, 0x61, 0x5f, 0x67, 0x6d, 0x6d, 0x61, 0x5f, 0x73, 0x73, 0x5f, 0x77, 0x61, 0x72, 0x70
        /*0062*/ 	.byte	0x73, 0x70, 0x65, 0x63, 0x69, 0x61, 0x6c, 0x69, 0x7a, 0x65, 0x64, 0x2e, 0x68, 0x70, 0x70, 0x00
	.type		__unnamed_1,@object
	.size		__unnamed_1,(.L_0 - __unnamed_1)
__unnamed_1:
        /*0072*/ 	.byte	0x76, 0x6f, 0x69, 0x64, 0x20, 0x63, 0x75, 0x74, 0x6c, 0x61, 0x73, 0x73, 0x3a, 0x3a, 0x67, 0x65
        /* <DEDUP_REMOVED lines=177> */
        /*0b92*/ 	.byte	0x74, 0x69, 0x74, 0x79, 0x5d, 0x00
.L_0:


//--------------------- .nv.shared._ZN7cutlass13device_kernelINS_4gemm6kernel13GemmUniversalIN4cute5tupleIJiiiiEEENS1_10collective13CollectiveMmaINS1_34MainloopSm90TmaGmmaWarpSpecializedILi5ENS5_IJNS4_1CILi8EEENSA_ILi1EEESC_EEENS1_32KernelTmaWarpSpecializedPingpongEEENS5_IJNSA_ILi64EEENSA_ILi256EEENSA_ILi32EEEEEENS_10tfloat32_tENS5_IJlSC_lEEESK_SL_NS4_8TiledMMAINS4_8MMA_AtomIJNS4_4SM904GMMA30MMA_64x256x8_F32TF32TF32_SS_TNILNSP_7ScaleInE1ELSR_1EEEEEENS4_6LayoutINS5_IJSC_SC_SC_EEENS5_IJNSA_ILi0EEESW_SW_EEEEENS5_IJNS4_10UnderscoreESZ_SZ_EEEEENS4_13SM90_TMA_LOADENS4_14ComposedLayoutINS4_7SwizzleILi3ELi4ELi3EEENS4_18smem_ptr_flag_bitsILi32EEENSU_INS5_IJSB_SI_EEENS5_IJSI_SC_EEEEEEEvNS4_8identityENS4_23SM90_TMA_LOAD_MULTICASTES1B_vS1C_EENS_8epilogue10collective6detail29Sm90TmaWarpSpecializedAdapterINS1G_15DefaultEpilogueISK_SL_SL_NS1F_6thread17LinearCombinationISK_Li1EffLNS1K_9ScaleType4KindE0ELNS_15FloatRoundStyleE2ESK_EENS1_15EpilogueDefaultEEEEEvvEEEEvNT_6ParamsE --------------------------
	.section	.nv.shared._ZN7cutlass13device_kernelINS_4gemm6kernel13GemmUniversalIN4cute5tupleIJiiiiEEENS1_10collective13CollectiveMmaINS1_34MainloopSm90TmaGmmaWarpSpecializedILi5ENS5_IJNS4_1CILi8EEENSA_ILi1EEESC_EEENS1_32KernelTmaWarpSpecializedPingpongEEENS5_IJNSA_ILi64EEENSA_ILi256EEENSA_ILi32EEEEEENS_10tfloat32_tENS5_IJlSC_lEEESK_SL_NS4_8TiledMMAINS4_8MMA_AtomIJNS4_4SM904GMMA30MMA_64x256x8_F32TF32TF32_SS_TNILNSP_7ScaleInE1ELSR_1EEEEEENS4_6LayoutINS5_IJSC_SC_SC_EEENS5_IJNSA_ILi0EEESW_SW_EEEEENS5_IJNS4_10UnderscoreESZ_SZ_EEEEENS4_13SM90_TMA_LOADENS4_14ComposedLayoutINS4_7SwizzleILi3ELi4ELi3EEENS4_18smem_ptr_flag_bitsILi32EEENSU_INS5_IJSB_SI_EEENS5_IJSI_SC_EEEEEEEvNS4_8identityENS4_23SM90_TMA_LOAD_MULTICASTES1B_vS1C_EENS_8epilogue10collective6detail29Sm90TmaWarpSpecializedAdapterINS1G_15DefaultEpilogueISK_SL_SL_NS1F_6thread17LinearCombinationISK_Li1EffLNS1K_9ScaleType4KindE0ELNS_15FloatRoundStyleE2ESK_EENS1_15EpilogueDefaultEEEEEvvEEEEvNT_6ParamsE,"aw",@nobits
	.sectionflags	@""
	.align	16
	.zero		1024


//--------------------- .nv.shared.reserved.0     --------------------------
	.section	.nv.shared.reserved.0,"aw",@nobits
	.weak		__nv_reservedSMEM_offset_0_alias
	.size		__nv_reservedSMEM_offset_0_alias, 0, 0
	.other		__nv_reservedSMEM_offset_0_alias,@"STO_CUDA_RESERVED_SHARED STV_DEFAULT"
__nv_reservedSMEM_offset_0_alias:
	.zero		0


//--------------------- .nv.global                --------------------------
	.section	.nv.global,"aw",@nobits
.nv.global:
	.type		_ZN40_INTERNAL_5dc43848_4_k_cu_957a5776_226384cute1_E,@object
	.size		_ZN40_INTERNAL_5dc43848_4_k_cu_957a5776_226384cute1_E,(_ZN40_INTERNAL_5dc43848_4_k_cu_957a5776_226384cuda3std3__45__cpo6cbeginE - _ZN40_INTERNAL_5dc43848_4_k_cu_957a5776_226384cute1_E)
_ZN40_INTERNAL_5dc43848_4_k_cu_957a5776_226384cute1_E:
	.zero		1
	.type		_ZN40_INTERNAL_5dc43848_4_k_cu_957a5776_226384cuda3std3__45__cpo6cbeginE,@object
	.size		_ZN40_INTERNAL_5dc43848_4_k_cu_957a5776_226384cuda3std3__45__cpo6cbeginE,(_ZN40_INTERNAL_5dc43848_4_k_cu_957a5776_226384cuda3std3__48in_placeE - _ZN40_INTERNAL_5dc43848_4_k_cu_957a5776_226384cuda3std3__45__cpo6cbeginE)
_ZN40_INTERNAL_5dc43848_4_k_cu_957a5776_226384cuda3std3__45__cpo6cbeginE:
	.zero		1
	.type		_ZN40_INTERNAL_5dc43848_4_k_cu_957a5776_226384cuda3std3__48in_placeE,@object
	.size		_ZN40_INTERNAL_5dc43848_4_k_cu_957a5776_226384cuda3std3__48in_placeE,(_ZN40_INTERNAL_5dc43848_4_k_cu_957a5776_226384cuda3std6ranges3__45__cpo9iter_moveE - _ZN40_INTERNAL_5dc43848_4_k_cu_957a5776_226384cuda3std3__48in_placeE)
_ZN40_INTERNAL_5dc43848_4_k_cu_957a5776_226384cuda3std3__48in_placeE:
	.zero		1
	.type		_ZN40_INTERNAL_5dc43848_4_k_cu_957a5776_226384cuda3std6ranges3__45__cpo9iter_moveE,@object
	.size		_ZN40_INTERNAL_5dc43848_4_k_cu_957a5776_226384cuda3std6ranges3__45__cpo9iter_moveE,(_ZN40_INTERNAL_5dc43848_4_k_cu_957a5776_226384cuda3std3__45__cpo5beginE - _ZN40_INTERNAL_5dc43848_4_k_cu_957a5776_226384cuda3std6ranges3__45__cpo9iter_moveE)
_ZN40_INTERNAL_5dc43848_4_k_cu_957a5776_226384cuda3std6ranges3__45__cpo9iter_moveE:
	.zero		1
	.type		_ZN40_INTERNAL_5dc43848_4_k_cu_957a5776_226384cuda3std3__45__cpo5beginE,@object
	.size		_ZN40_INTERNAL_5dc43848_4_k_cu_957a5776_226384cuda3std3__45__cpo5beginE,(_ZN40_INTERNAL_5dc43848_4_k_cu_957a5776_226384cuda3std3__442_GLOBAL__N__5dc43848_4_k_cu_957a5776_226386ignoreE - _ZN40_INTERNAL_5dc43848_4_k_cu_957a5776_226384cuda3std3__45__cpo5beginE)
_ZN40_INTERNAL_5dc43848_4_k_cu_957a5776_226384cuda3std3__45__cpo5beginE:
	.zero		1
	.type		_ZN40_INTERNAL_5dc43848_4_k_cu_957a5776_226384cuda3std3__442_GLOBAL__N__5dc43848_4_k_cu_957a5776_226386ignoreE,@object
	.size		_ZN40_INTERNAL_5dc43848_4_k_cu_957a5776_226384cuda3std3__442_GLOBAL__N__5dc43848_4_k_cu_957a5776_226386ignoreE,(_ZN40_INTERNAL_5dc43848_4_k_cu_957a5776_226384cute7productE - _ZN40_INTERNAL_5dc43848_4_k_cu_957a5776_226384cuda3std3__442_GLOBAL__N__5dc43848_4_k_cu_957a5776_226386ignoreE)
_ZN40_INTERNAL_5dc43848_4_k_cu_957a5776_226384cuda3std3__442_GLOBAL__N__5dc43848_4_k_cu_957a5776_226386ignoreE:
	.zero		1
	.type		_ZN40_INTERNAL_5dc43848_4_k_cu_957a5776_226384cute7productE,@object
	.size		_ZN40_INTERNAL_5dc43848_4_k_cu_957a5776_226384cute7productE,(_ZN40_INTERNAL_5dc43848_4_k_cu_957a5776_226384cuda3std3__45__cpo3endE - _ZN40_INTERNAL_5dc43848_4_k_cu_957a5776_226384cute7productE)
_ZN40_INTERNAL_5dc43848_4_k_cu_957a5776_226384cute7productE:
	.zero		1
	.type		_ZN40_INTERNAL_5dc43848_4_k_cu_957a5776_226384cuda3std3__45__cpo3endE,@object
	.size		_ZN40_INTERNAL_5dc43848_4_k_cu_957a5776_226384cuda3std3__45__cpo3endE,(_ZN40_INTERNAL_5dc43848_4_k_cu_957a5776_226384cuda3std3__419piecewise_constructE - _ZN40_INTERNAL_5dc43848_4_k_cu_957a5776_226384cuda3std3__45__cpo3endE)
_ZN40_INTERNAL_5dc43848_4_k_cu_957a5776_226384cuda3std3__45__cpo3endE:
	.zero		1
	.type		_ZN40_INTERNAL_5dc43848_4_k_cu_957a5776_226384cuda3std3__419piecewise_constructE,@object
	.size		_ZN40_INTERNAL_5dc43848_4_k_cu_957a5776_226384cuda3std3__419piecewise_constructE,(_ZN40_INTERNAL_5dc43848_4_k_cu_957a5776_226384cuda3std3__45__cpo4cendE - _ZN40_INTERNAL_5dc43848_4_k_cu_957a5776_226384cuda3std3__419piecewise_constructE)
_ZN40_INTERNAL_5dc43848_4_k_cu_957a5776_226384cuda3std3__419piecewise_constructE:
	.zero		1
	.type		_ZN40_INTERNAL_5dc43848_4_k_cu_957a5776_226384cuda3std3__45__cpo4cendE,@object
	.size		_ZN40_INTERNAL_5dc43848_4_k_cu_957a5776_226384cuda3std3__45__cpo4cendE,(_ZN40_INTERNAL_5dc43848_4_k_cu_957a5776_226384cuda3std6ranges3__45__cpo4swapE - _ZN40_INTERNAL_5dc43848_4_k_cu_957a5776_226384cuda3std3__45__cpo4cendE)
_ZN40_INTERNAL_5dc43848_4_k_cu_957a5776_226384cuda3std3__45__cpo4cendE:
	.zero		1
	.type		_ZN40_INTERNAL_5dc43848_4_k_cu_957a5776_226384cuda3std6ranges3__45__cpo4swapE,@object
	.size		_ZN40_INTERNAL_5dc43848_4_k_cu_957a5776_226384cuda3std6ranges3__45__cpo4swapE,(.L_8 - _ZN40_INTERNAL_5dc43848_4_k_cu_957a5776_226384cuda3std6ranges3__45__cpo4swapE)
_ZN40_INTERNAL_5dc43848_4_k_cu_957a5776_226384cuda3std6ranges3__45__cpo4swapE:
	.zero		1
.L_8:


//--------------------- .nv.constant0._ZN7cutlass13device_kernelINS_4gemm6kernel13GemmUniversalIN4cute5tupleIJiiiiEEENS1_10collective13CollectiveMmaINS1_34MainloopSm90TmaGmmaWarpSpecializedILi5ENS5_IJNS4_1CILi8EEENSA_ILi1EEESC_EEENS1_32KernelTmaWarpSpecializedPingpongEEENS5_IJNSA_ILi64EEENSA_ILi256EEENSA_ILi32EEEEEENS_10tfloat32_tENS5_IJlSC_lEEESK_SL_NS4_8TiledMMAINS4_8MMA_AtomIJNS4_4SM904GMMA30MMA_64x256x8_F32TF32TF32_SS_TNILNSP_7ScaleInE1ELSR_1EEEEEENS4_6LayoutINS5_IJSC_SC_SC_EEENS5_IJNSA_ILi0EEESW_SW_EEEEENS5_IJNS4_10UnderscoreESZ_SZ_EEEEENS4_13SM90_TMA_LOADENS4_14ComposedLayoutINS4_7SwizzleILi3ELi4ELi3EEENS4_18smem_ptr_flag_bitsILi32EEENSU_INS5_IJSB_SI_EEENS5_IJSI_SC_EEEEEEEvNS4_8identityENS4_23SM90_TMA_LOAD_MULTICASTES1B_vS1C_EENS_8epilogue10collective6detail29Sm90TmaWarpSpecializedAdapterINS1G_15DefaultEpilogueISK_SL_SL_NS1F_6thread17LinearCombinationISK_Li1EffLNS1K_9ScaleType4KindE0ELNS_15FloatRoundStyleE2ESK_EENS1_15EpilogueDefaultEEEEEvvEEEEvNT_6ParamsE --------------------------
	.section	.nv.constant0._ZN7cutlass13device_kernelINS_4gemm6kernel13GemmUniversalIN4cute5tupleIJiiiiEEENS1_10collective13CollectiveMmaINS1_34MainloopSm90TmaGmmaWarpSpecializedILi5ENS5_IJNS4_1CILi8EEENSA_ILi1EEESC_EEENS1_32KernelTmaWarpSpecializedPingpongEEENS5_IJNSA_ILi64EEENSA_ILi256EEENSA_ILi32EEEEEENS_10tfloat32_tENS5_IJlSC_lEEESK_SL_NS4_8TiledMMAINS4_8MMA_AtomIJNS4_4SM904GMMA30MMA_64x256x8_F32TF32TF32_SS_TNILNSP_7ScaleInE1ELSR_1EEEEEENS4_6LayoutINS5_IJSC_SC_SC_EEENS5_IJNSA_ILi0EEESW_SW_EEEEENS5_IJNS4_10UnderscoreESZ_SZ_EEEEENS4_13SM90_TMA_LOADENS4_14ComposedLayoutINS4_7SwizzleILi3ELi4ELi3EEENS4_18smem_ptr_flag_bitsILi32EEENSU_INS5_IJSB_SI_EEENS5_IJSI_SC_EEEEEEEvNS4_8identityENS4_23SM90_TMA_LOAD_MULTICASTES1B_vS1C_EENS_8epilogue10collective6detail29Sm90TmaWarpSpecializedAdapterINS1G_15DefaultEpilogueISK_SL_SL_NS1F_6thread17LinearCombinationISK_Li1EffLNS1K_9ScaleType4KindE0ELNS_15FloatRoundStyleE2ESK_EENS1_15EpilogueDefaultEEEEEvvEEEEvNT_6ParamsE,"a",@progbits
	.sectionflags	@""
	.align	4
.nv.constant0._ZN7cutlass13device_kernelINS_4gemm6kernel13GemmUniversalIN4cute5tupleIJiiiiEEENS1_10collective13CollectiveMmaINS1_34MainloopSm90TmaGmmaWarpSpecializedILi5ENS5_IJNS4_1CILi8EEENSA_ILi1EEESC_EEENS1_32KernelTmaWarpSpecializedPingpongEEENS5_IJNSA_ILi64EEENSA_ILi256EEENSA_ILi32EEEEEENS_10tfloat32_tENS5_IJlSC_lEEESK_SL_NS4_8TiledMMAINS4_8MMA_AtomIJNS4_4SM904GMMA30MMA_64x256x8_F32TF32TF32_SS_TNILNSP_7ScaleInE1ELSR_1EEEEEENS4_6LayoutINS5_IJSC_SC_SC_EEENS5_IJNSA_ILi0EEESW_SW_EEEEENS5_IJNS4_10UnderscoreESZ_SZ_EEEEENS4_13SM90_TMA_LOADENS4_14ComposedLayoutINS4_7SwizzleILi3ELi4ELi3EEENS4_18smem_ptr_flag_bitsILi32EEENSU_INS5_IJSB_SI_EEENS5_IJSI_SC_EEEEEEEvNS4_8identityENS4_23SM90_TMA_LOAD_MULTICASTES1B_vS1C_EENS_8epilogue10collective6detail29Sm90TmaWarpSpecializedAdapterINS1G_15DefaultEpilogueISK_SL_SL_NS1F_6thread17LinearCombinationISK_Li1EffLNS1K_9ScaleType4KindE0ELNS_15FloatRoundStyleE2ESK_EENS1_15EpilogueDefaultEEEEEvvEEEEvNT_6ParamsE:
	.zero		1664


//--------------------- SYMBOLS --------------------------

	.type		.nv.reservedSmem.offset0,@object
	.size		.nv.reservedSmem.offset0,0x4
	.type		__assertfail,@function
